	.target	sm_90a

	.elftype	@"ET_EXEC"


//--------------------- .note.nv.tkinfo           --------------------------
	.section	.note.nv.tkinfo,"",@"SHT_NOTE"
	.sectionflags	@"SHF_NOTE_NV_TKINFO"
	.tkinfo
        /*0018*/ 	.word	0x00000002
        /*0030*/ 	.string	""
        /*0030*/ 	.string	"ptxas"
        /*0030*/ 	.string	"Cuda compilation tools, release 13.0, V13.0.88"
        /*0030*/ 	.string	"Build cuda_13.0.r13.0/compiler.36424714_0"
        /*0030*/ 	.string	"-arch sm_90a -m 64 "



//--------------------- .note.nv.cuinfo           --------------------------
	.section	.note.nv.cuinfo,"",@"SHT_NOTE"
	.sectionflags	@"SHF_NOTE_NV_CUINFO"
        /*0018*/ 	.short	0x0002
        /*001a*/ 	.short	0x005a
        /*001c*/ 	.short	0x0082
	.zero		2


//--------------------- .nv.info                  --------------------------
	.section	.nv.info,"",@"SHT_CUDA_INFO"
	.align	4


	//----- nvinfo : EIATTR_REGCOUNT
	.align		4
        /*0000*/ 	.byte	0x04, 0x2f
        /*0002*/ 	.short	(.L_15 - .L_14)
	.align		4
.L_14:
        /*0004*/ 	.word	index@(_ZN7cutlass13device_kernelINS_4gemm6kernel13GemmUniversalIN4cute5tupleIJiiiiEEENS1_10collective13CollectiveMmaINS1_34MainloopSm90TmaGmmaWarpSpecializedILi18ENS5_IJNS4_1CILi1EEESB_SB_EEENS1_35KernelTmaWarpSpecializedCooperativeEEENS5_IJNSA_ILi128EEENSA_ILi64EEENSA_ILi32EEEEEENS_6half_tENS5_IJlSB_lEEESJ_SK_NS4_8TiledMMAINS4_8MMA_AtomIJNS4_4SM904GMMA25MMA_64x64x16_F32F16F16_SSILNSO_5MajorE0ELSQ_0ELNSO_7ScaleInE1ELSR_1EEEEEENS4_6LayoutINS5_IJNSA_ILi2EEESB_SB_EEENS5_IJSB_NSA_ILi0EEESX_EEEEENS5_IJNS4_10UnderscoreES10_S10_EEEEENS4_13SM90_TMA_LOADENS4_14ComposedLayoutINS4_7SwizzleILi2ELi4ELi3EEENS4_18smem_ptr_flag_bitsILi16EEENSU_INS5_IJNSA_ILi8EEESH_EEENS5_IJSH_SB_EEEEEEEvNS4_8identityES13_S1D_vS1E_EENS_8epilogue10collective6detail29Sm90TmaWarpSpecializedAdapterINS1H_15DefaultEpilogueISJ_SK_SK_NS1G_6thread17LinearCombinationISJ_Li1EffLNS1L_9ScaleType4KindE0ELNS_15FloatRoundStyleE2ESJ_EENS1_15EpilogueDefaultEEEEEvvEEEEvNT_6ParamsE)
        /*0008*/ 	.word	0x000000a8


	//----- nvinfo : EIATTR_FRAME_SIZE
	.align		4
.L_15:
        /*000c*/ 	.byte	0x04, 0x11
        /*000e*/ 	.short	(.L_17 - .L_16)
	.align		4
.L_16:
        /*0010*/ 	.word	index@(_ZN7cutlass13device_kernelINS_4gemm6kernel13GemmUniversalIN4cute5tupleIJiiiiEEENS1_10collective13CollectiveMmaINS1_34MainloopSm90TmaGmmaWarpSpecializedILi18ENS5_IJNS4_1CILi1EEESB_SB_EEENS1_35KernelTmaWarpSpecializedCooperativeEEENS5_IJNSA_ILi128EEENSA_ILi64EEENSA_ILi32EEEEEENS_6half_tENS5_IJlSB_lEEESJ_SK_NS4_8TiledMMAINS4_8MMA_AtomIJNS4_4SM904GMMA25MMA_64x64x16_F32F16F16_SSILNSO_5MajorE0ELSQ_0ELNSO_7ScaleInE1ELSR_1EEEEEENS4_6LayoutINS5_IJNSA_ILi2EEESB_SB_EEENS5_IJSB_NSA_ILi0EEESX_EEEEENS5_IJNS4_10UnderscoreES10_S10_EEEEENS4_13SM90_TMA_LOADENS4_14ComposedLayoutINS4_7SwizzleILi2ELi4ELi3EEENS4_18smem_ptr_flag_bitsILi16EEENSU_INS5_IJNSA_ILi8EEESH_EEENS5_IJSH_SB_EEEEEEEvNS4_8identityES13_S1D_vS1E_EENS_8epilogue10collective6detail29Sm90TmaWarpSpecializedAdapterINS1H_15DefaultEpilogueISJ_SK_SK_NS1G_6thread17LinearCombinationISJ_Li1EffLNS1L_9ScaleType4KindE0ELNS_15FloatRoundStyleE2ESJ_EENS1_15EpilogueDefaultEEEEEvvEEEEvNT_6ParamsE)
        /*0014*/ 	.word	0x00000000


	//----- nvinfo : EIATTR_MIN_STACK_SIZE
	.align		4
.L_17:
        /*0018*/ 	.byte	0x04, 0x12
        /*001a*/ 	.short	(.L_19 - .L_18)
	.align		4
.L_18:
        /*001c*/ 	.word	index@(_ZN7cutlass13device_kernelINS_4gemm6kernel13GemmUniversalIN4cute5tupleIJiiiiEEENS1_10collective13CollectiveMmaINS1_34MainloopSm90TmaGmmaWarpSpecializedILi18ENS5_IJNS4_1CILi1EEESB_SB_EEENS1_35KernelTmaWarpSpecializedCooperativeEEENS5_IJNSA_ILi128EEENSA_ILi64EEENSA_ILi32EEEEEENS_6half_tENS5_IJlSB_lEEESJ_SK_NS4_8TiledMMAINS4_8MMA_AtomIJNS4_4SM904GMMA25MMA_64x64x16_F32F16F16_SSILNSO_5MajorE0ELSQ_0ELNSO_7ScaleInE1ELSR_1EEEEEENS4_6LayoutINS5_IJNSA_ILi2EEESB_SB_EEENS5_IJSB_NSA_ILi0EEESX_EEEEENS5_IJNS4_10UnderscoreES10_S10_EEEEENS4_13SM90_TMA_LOADENS4_14ComposedLayoutINS4_7SwizzleILi2ELi4ELi3EEENS4_18smem_ptr_flag_bitsILi16EEENSU_INS5_IJNSA_ILi8EEESH_EEENS5_IJSH_SB_EEEEEEEvNS4_8identityES13_S1D_vS1E_EENS_8epilogue10collective6detail29Sm90TmaWarpSpecializedAdapterINS1H_15DefaultEpilogueISJ_SK_SK_NS1G_6thread17LinearCombinationISJ_Li1EffLNS1L_9ScaleType4KindE0ELNS_15FloatRoundStyleE2ESJ_EENS1_15EpilogueDefaultEEEEEvvEEEEvNT_6ParamsE)
        /*0020*/ 	.word	0x00000000
.L_19:


//--------------------- .nv.compat                --------------------------
	.section	.nv.compat,"",@"SHT_CUDA_COMPAT_INFO"
	.align	4
        /*0000*/ 	.byte	0x02, 0x09, 0x01, 0x00, 0x02, 0x02, 0x04, 0x00, 0x02, 0x05, 0x05, 0x00, 0x03, 0x07, 0x01, 0x01
        /*0010*/ 	.byte	0x02, 0x03, 0x01, 0x00, 0x02, 0x06, 0x01, 0x00, 0x04, 0x0b, 0x08, 0x00, 0x00, 0x00, 0x00, 0x00
        /*0020*/ 	.byte	0x00, 0x00, 0x00, 0x00


//--------------------- .nv.info._ZN7cutlass13device_kernelINS_4gemm6kernel13GemmUniversalIN4cute5tupleIJiiiiEEENS1_10collective13CollectiveMmaINS1_34MainloopSm90TmaGmmaWarpSpecializedILi18ENS5_IJNS4_1CILi1EEESB_SB_EEENS1_35KernelTmaWarpSpecializedCooperativeEEENS5_IJNSA_ILi128EEENSA_ILi64EEENSA_ILi32EEEEEENS_6half_tENS5_IJlSB_lEEESJ_SK_NS4_8TiledMMAINS4_8MMA_AtomIJNS4_4SM904GMMA25MMA_64x64x16_F32F16F16_SSILNSO_5MajorE0ELSQ_0ELNSO_7ScaleInE1ELSR_1EEEEEENS4_6LayoutINS5_IJNSA_ILi2EEESB_SB_EEENS5_IJSB_NSA_ILi0EEESX_EEEEENS5_IJNS4_10UnderscoreES10_S10_EEEEENS4_13SM90_TMA_LOADENS4_14ComposedLayoutINS4_7SwizzleILi2ELi4ELi3EEENS4_18smem_ptr_flag_bitsILi16EEENSU_INS5_IJNSA_ILi8EEESH_EEENS5_IJSH_SB_EEEEEEEvNS4_8identityES13_S1D_vS1E_EENS_8epilogue10collective6detail29Sm90TmaWarpSpecializedAdapterINS1H_15DefaultEpilogueISJ_SK_SK_NS1G_6thread17LinearCombinationISJ_Li1EffLNS1L_9ScaleType4KindE0ELNS_15FloatRoundStyleE2ESJ_EENS1_15EpilogueDefaultEEEEEvvEEEEvNT_6ParamsE --------------------------
	.section	.nv.info._ZN7cutlass13device_kernelINS_4gemm6kernel13GemmUniversalIN4cute5tupleIJiiiiEEENS1_10collective13CollectiveMmaINS1_34MainloopSm90TmaGmmaWarpSpecializedILi18ENS5_IJNS4_1CILi1EEESB_SB_EEENS1_35KernelTmaWarpSpecializedCooperativeEEENS5_IJNSA_ILi128EEENSA_ILi64EEENSA_ILi32EEEEEENS_6half_tENS5_IJlSB_lEEESJ_SK_NS4_8TiledMMAINS4_8MMA_AtomIJNS4_4SM904GMMA25MMA_64x64x16_F32F16F16_SSILNSO_5MajorE0ELSQ_0ELNSO_7ScaleInE1ELSR_1EEEEEENS4_6LayoutINS5_IJNSA_ILi2EEESB_SB_EEENS5_IJSB_NSA_ILi0EEESX_EEEEENS5_IJNS4_10UnderscoreES10_S10_EEEEENS4_13SM90_TMA_LOADENS4_14ComposedLayoutINS4_7SwizzleILi2ELi4ELi3EEENS4_18smem_ptr_flag_bitsILi16EEENSU_INS5_IJNSA_ILi8EEESH_EEENS5_IJSH_SB_EEEEEEEvNS4_8identityES13_S1D_vS1E_EENS_8epilogue10collective6detail29Sm90TmaWarpSpecializedAdapterINS1H_15DefaultEpilogueISJ_SK_SK_NS1G_6thread17LinearCombinationISJ_Li1EffLNS1L_9ScaleType4KindE0ELNS_15FloatRoundStyleE2ESJ_EENS1_15EpilogueDefaultEEEEEvvEEEEvNT_6ParamsE,"",@"SHT_CUDA_INFO"
	.sectionflags	@""
	.align	4


	//----- nvinfo : EIATTR_CUDA_API_VERSION
	.align		4
        /*0000*/ 	.byte	0x04, 0x37
        /*0002*/ 	.short	(.L_21 - .L_20)
.L_20:
        /*0004*/ 	.word	0x00000082


	//----- nvinfo : EIATTR_KPARAM_INFO
	.align		4
.L_21:
        /*0008*/ 	.byte	0x04, 0x17
        /*000a*/ 	.short	(.L_23 - .L_22)
.L_22:
        /*000c*/ 	.word	0x00000000
        /*0010*/ 	.short	0x0000
        /*0012*/ 	.short	0x0070
        /*0014*/ 	.byte	0x00, 0xf0, 0x01, 0x10


	//----- nvinfo : EIATTR_SPARSE_MMA_MASK
	.align		4
.L_23:
        /*0018*/ 	.byte	0x03, 0x50
        /*001a*/ 	.short	0x0000


	//----- nvinfo : EIATTR_MAXREG_COUNT
	.align		4
        /*001c*/ 	.byte	0x03, 0x1b
        /*001e*/ 	.short	0x00a8


	//----- nvinfo : EIATTR_NUM_BARRIERS
	.align		4
        /*0020*/ 	.byte	0x02, 0x4c
        /*0022*/ 	.byte	0x01
	.zero		1


	//----- nvinfo : EIATTR_EXTERNS
	.align		4
        /*0024*/ 	.byte	0x04, 0x0f
        /*0026*/ 	.short	(.L_25 - .L_24)


	//   ....[0]....
	.align		4
.L_24:
        /*0028*/ 	.word	index@(__assertfail)


	//----- nvinfo : EIATTR_MERCURY_ISA_VERSION
	.align		4
.L_25:
        /*002c*/ 	.byte	0x03, 0x5f
        /*002e*/ 	.short	0x0101


	//----- nvinfo : EIATTR_INT_WARP_WIDE_INSTR_OFFSETS
	.align		4
        /*0030*/ 	.byte	0x04, 0x31
        /*0032*/ 	.short	(.L_27 - .L_26)


	//   ....[0]....
.L_26:
        /*0034*/ 	.word	0x000005a0


	//   ....[1]....
        /*0038*/ 	.word	0x000005d0


	//   ....[2]....
        /*003c*/ 	.word	0x000006b0


	//----- nvinfo : EIATTR_COOP_GROUP_MASK_REGIDS
	.align		4
.L_27:
        /*0040*/ 	.byte	0x04, 0x29
        /*0042*/ 	.short	(.L_29 - .L_28)


	//   ....[0]....
.L_28:
        /*0044*/ 	.word	0xffffffff


	//   ....[1]....
        /*0048*/ 	.word	0xffffffff


	//   ....[2]....
        /*004c*/ 	.word	0xffffffff


	//   ....[3]....
        /*0050*/ 	.word	0xffffffff


	//   ....[4]....
        /*0054*/ 	.word	0xffffffff


	//----- nvinfo : EIATTR_COOP_GROUP_INSTR_OFFSETS
	.align		4
.L_29:
        /*0058*/ 	.byte	0x04, 0x28
        /*005a*/ 	.short	(.L_31 - .L_30)


	//   ....[0]....
.L_30:
        /*005c*/ 	.word	0x00000060


	//   ....[1]....
        /*0060*/ 	.word	0x00000070


	//   ....[2]....
        /*0064*/ 	.word	0x00000130


	//   ....[3]....
        /*0068*/ 	.word	0x000004b0


	//   ....[4]....
        /*006c*/ 	.word	0x00001160


	//----- nvinfo : EIATTR_REG_RECONFIG
	.align		4
.L_31:
        /*0070*/ 	.byte	0x01, 0x54
	.zero		2


	//----- nvinfo : EIATTR_SYSCALL_OFFSETS
	.align		4
        /*0074*/ 	.byte	0x04, 0x46
        /*0076*/ 	.short	(.L_33 - .L_32)


	//   ....[0]....
.L_32:
        /*0078*/ 	.word	0x00001320


	//----- nvinfo : EIATTR_MBARRIER_INSTR_OFFSETS
	.align		4
.L_33:
        /*007c*/ 	.byte	0x04, 0x39
        /*007e*/ 	.short	(.L_35 - .L_34)


	//   ....[0]....
.L_34:
        /*0080*/ 	.word	0x00000250
        /*0084*/ 	.word	0x000000ff
        /*0088*/ 	.word	0x00000000
        /*008c*/ 	.short	0x0100
        /*008e*/ 	.byte	0x08
	.zero		1


	//   ....[1]....
        /*0090*/ 	.word	0x00000260
        /*0094*/ 	.word	0x000000ff
        /*0098*/ 	.word	0x00000090
        /*009c*/ 	.short	0x0100
        /*009e*/ 	.byte	0x08
	.zero		1


	//   ....[2]....
        /*00a0*/ 	.word	0x00000270
        /*00a4*/ 	.word	0x000000ff
        /*00a8*/ 	.word	0x00000008
        /*00ac*/ 	.short	0x0100
        /*00ae*/ 	.byte	0x08
	.zero		1


	//   ....[3]....
        /*00b0*/ 	.word	0x00000280
        /*00b4*/ 	.word	0x000000ff
        /*00b8*/ 	.word	0x00000098
        /*00bc*/ 	.short	0x0100
        /*00be*/ 	.byte	0x08
	.zero		1


	//   ....[4]....
        /*00c0*/ 	.word	0x00000290
        /*00c4*/ 	.word	0x000000ff
        /*00c8*/ 	.word	0x00000010
        /*00cc*/ 	.short	0x0100
        /*00ce*/ 	.byte	0x08
	.zero		1


	//   ....[5]....
        /*00d0*/ 	.word	0x000002a0
        /*00d4*/ 	.word	0x000000ff
        /*00d8*/ 	.word	0x000000a0
        /*00dc*/ 	.short	0x0100
        /*00de*/ 	.byte	0x08
	.zero		1


	//   ....[6]....
        /*00e0*/ 	.word	0x000002b0
        /*00e4*/ 	.word	0x000000ff
        /*00e8*/ 	.word	0x00000018
        /*00ec*/ 	.short	0x0100
        /*00ee*/ 	.byte	0x08
	.zero		1


	//   ....[7]....
        /*00f0*/ 	.word	0x000002c0
        /*00f4*/ 	.word	0x000000ff
        /*00f8*/ 	.word	0x000000a8
        /*00fc*/ 	.short	0x0100
        /*00fe*/ 	.byte	0x08
	.zero		1


	//   ....[8]....
        /*0100*/ 	.word	0x000002d0
        /*0104*/ 	.word	0x000000ff
        /*0108*/ 	.word	0x00000020
        /*010c*/ 	.short	0x0100
        /*010e*/ 	.byte	0x08
	.zero		1


	//   ....[9]....
        /*0110*/ 	.word	0x000002e0
        /*0114*/ 	.word	0x000000ff
        /*0118*/ 	.word	0x000000b0
        /*011c*/ 	.short	0x0100
        /*011e*/ 	.byte	0x08
	.zero		1


	//   ....[10]....
        /*0120*/ 	.word	0x000002f0
        /*0124*/ 	.word	0x000000ff
        /*0128*/ 	.word	0x00000028
        /*012c*/ 	.short	0x0100
        /*012e*/ 	.byte	0x08
	.zero		1


	//   ....[11]....
        /*0130*/ 	.word	0x00000300
        /*0134*/ 	.word	0x000000ff
        /*0138*/ 	.word	0x000000b8
        /*013c*/ 	.short	0x0100
        /*013e*/ 	.byte	0x08
	.zero		1


	//   ....[12]....
        /*0140*/ 	.word	0x00000310
        /*0144*/ 	.word	0x000000ff
        /*0148*/ 	.word	0x00000030
        /*014c*/ 	.short	0x0100
        /*014e*/ 	.byte	0x08
	.zero		1


	//   ....[13]....
        /*0150*/ 	.word	0x00000320
        /*0154*/ 	.word	0x000000ff
        /*0158*/ 	.word	0x000000c0
        /*015c*/ 	.short	0x0100
        /*015e*/ 	.byte	0x08
	.zero		1


	//   ....[14]....
        /*0160*/ 	.word	0x00000330
        /*0164*/ 	.word	0x000000ff
        /*0168*/ 	.word	0x00000038
        /*016c*/ 	.short	0x0100
        /*016e*/ 	.byte	0x08
	.zero		1


	//   ....[15]....
        /*0170*/ 	.word	0x00000340
        /*0174*/ 	.word	0x000000ff
        /*0178*/ 	.word	0x000000c8
        /*017c*/ 	.short	0x0100
        /*017e*/ 	.byte	0x08
	.zero		1


	//   ....[16]....
        /*0180*/ 	.word	0x00000350
        /*0184*/ 	.word	0x000000ff
        /*0188*/ 	.word	0x00000040
        /*018c*/ 	.short	0x0100
        /*018e*/ 	.byte	0x08
	.zero		1


	//   ....[17]....
        /*0190*/ 	.word	0x00000360
        /*0194*/ 	.word	0x000000ff
        /*0198*/ 	.word	0x000000d0
        /*019c*/ 	.short	0x0100
        /*019e*/ 	.byte	0x08
	.zero		1


	//   ....[18]....
        /*01a0*/ 	.word	0x00000370
        /*01a4*/ 	.word	0x000000ff
        /*01a8*/ 	.word	0x00000048
        /*01ac*/ 	.short	0x0100
        /*01ae*/ 	.byte	0x08
	.zero		1


	//   ....[19]....
        /*01b0*/ 	.word	0x00000380
        /*01b4*/ 	.word	0x000000ff
        /*01b8*/ 	.word	0x000000d8
        /*01bc*/ 	.short	0x0100
        /*01be*/ 	.byte	0x08
	.zero		1


	//   ....[20]....
        /*01c0*/ 	.word	0x00000390
        /*01c4*/ 	.word	0x000000ff
        /*01c8*/ 	.word	0x00000050
        /*01cc*/ 	.short	0x0100
        /*01ce*/ 	.byte	0x08
	.zero		1


	//   ....[21]....
        /*01d0*/ 	.word	0x000003a0
        /*01d4*/ 	.word	0x000000ff
        /*01d8*/ 	.word	0x000000e0
        /*01dc*/ 	.short	0x0100
        /*01de*/ 	.byte	0x08
	.zero		1


	//   ....[22]....
        /*01e0*/ 	.word	0x000003b0
        /*01e4*/ 	.word	0x000000ff
        /*01e8*/ 	.word	0x00000058
        /*01ec*/ 	.short	0x0100
        /*01ee*/ 	.byte	0x08
	.zero		1


	//   ....[23]....
        /*01f0*/ 	.word	0x000003c0
        /*01f4*/ 	.word	0x000000ff
        /*01f8*/ 	.word	0x000000e8
        /*01fc*/ 	.short	0x0100
        /*01fe*/ 	.byte	0x08
	.zero		1


	//   ....[24]....
        /*0200*/ 	.word	0x000003d0
        /*0204*/ 	.word	0x000000ff
        /*0208*/ 	.word	0x00000060
        /*020c*/ 	.short	0x0100
        /*020e*/ 	.byte	0x08
	.zero		1


	//   ....[25]....
        /*0210*/ 	.word	0x000003e0
        /*0214*/ 	.word	0x000000ff
        /*0218*/ 	.word	0x000000f0
        /*021c*/ 	.short	0x0100
        /*021e*/ 	.byte	0x08
	.zero		1


	//   ....[26]....
        /*0220*/ 	.word	0x000003f0
        /*0224*/ 	.word	0x000000ff
        /*0228*/ 	.word	0x00000068
        /*022c*/ 	.short	0x0100
        /*022e*/ 	.byte	0x08
	.zero		1


	//   ....[27]....
        /*0230*/ 	.word	0x00000400
        /*0234*/ 	.word	0x000000ff
        /*0238*/ 	.word	0x000000f8
        /*023c*/ 	.short	0x0100
        /*023e*/ 	.byte	0x08
	.zero		1


	//   ....[28]....
        /*0240*/ 	.word	0x00000410
        /*0244*/ 	.word	0x000000ff
        /*0248*/ 	.word	0x00000070
        /*024c*/ 	.short	0x0100
        /*024e*/ 	.byte	0x08
	.zero		1


	//   ....[29]....
        /*0250*/ 	.word	0x00000420
        /*0254*/ 	.word	0x000000ff
        /*0258*/ 	.word	0x00000100
        /*025c*/ 	.short	0x0100
        /*025e*/ 	.byte	0x08
	.zero		1


	//   ....[30]....
        /*0260*/ 	.word	0x00000430
        /*0264*/ 	.word	0x000000ff
        /*0268*/ 	.word	0x00000078
        /*026c*/ 	.short	0x0100
        /*026e*/ 	.byte	0x08
	.zero		1


	//   ....[31]....
        /*0270*/ 	.word	0x00000440
        /*0274*/ 	.word	0x000000ff
        /*0278*/ 	.word	0x00000108
        /*027c*/ 	.short	0x0100
        /*027e*/ 	.byte	0x08
	.zero		1


	//   ....[32]....
        /*0280*/ 	.word	0x00000450
        /*0284*/ 	.word	0x000000ff
        /*0288*/ 	.word	0x00000080
        /*028c*/ 	.short	0x0100
        /*028e*/ 	.byte	0x08
	.zero		1


	//   ....[33]....
        /*0290*/ 	.word	0x00000460
        /*0294*/ 	.word	0x000000ff
        /*0298*/ 	.word	0x00000110
        /*029c*/ 	.short	0x0100
        /*029e*/ 	.byte	0x08
	.zero		1


	//   ....[34]....
        /*02a0*/ 	.word	0x00000470
        /*02a4*/ 	.word	0x000000ff
        /*02a8*/ 	.word	0x00000088
        /*02ac*/ 	.short	0x0100
        /*02ae*/ 	.byte	0x08
	.zero		1


	//   ....[35]....
        /*02b0*/ 	.word	0x00000480
        /*02b4*/ 	.word	0x000000ff
        /*02b8*/ 	.word	0x00000118
        /*02bc*/ 	.short	0x0100
        /*02be*/ 	.byte	0x08
	.zero		1


	//   ....[36]....
        /*02c0*/ 	.word	0x00000720
        /*02c4*/ 	.word	0x000000ff
        /*02c8*/ 	.word	0x00000130
        /*02cc*/ 	.short	0x0100
        /*02ce*/ 	.byte	0x06
	.zero		1


	//   ....[37]....
        /*02d0*/ 	.word	0x00000780
        /*02d4*/ 	.word	0x000000ff
        /*02d8*/ 	.word	0x00000138
        /*02dc*/ 	.short	0x0100
        /*02de*/ 	.byte	0x06
	.zero		1


	//   ....[38]....
        /*02e0*/ 	.word	0x000013a0
        /*02e4*/ 	.word	0x00000003
        /*02e8*/ 	.word	0x00000000
        /*02ec*/ 	.short	0x010a
        /*02ee*/ 	.byte	0x3f
	.zero		1


	//   ....[39]....
        /*02f0*/ 	.word	0x000013e0
        /*02f4*/ 	.word	0x00000003
        /*02f8*/ 	.word	0x00000000
        /*02fc*/ 	.short	0x010a
        /*02fe*/ 	.byte	0x3f
	.zero		1


	//   ....[40]....
        /*0300*/ 	.word	0x00001680
        /*0304*/ 	.word	0x000000ff
        /*0308*/ 	.word	0x00000000
        /*030c*/ 	.short	0x010a
        /*030e*/ 	.byte	0x04
	.zero		1


	//   ....[41]....
        /*0310*/ 	.word	0x000016c0
        /*0314*/ 	.word	0x000000ff
        /*0318*/ 	.word	0x00000000
        /*031c*/ 	.short	0x010a
        /*031e*/ 	.byte	0x04
	.zero		1


	//   ....[42]....
        /*0320*/ 	.word	0x00001820
        /*0324*/ 	.word	0x000000ff
        /*0328*/ 	.word	0x00000000
        /*032c*/ 	.short	0x0101
        /*032e*/ 	.byte	0x04
	.zero		1


	//   ....[43]....
        /*0330*/ 	.word	0x00001a20
        /*0334*/ 	.word	0x000000ff
        /*0338*/ 	.word	0x00000000
        /*033c*/ 	.short	0x0101
        /*033e*/ 	.byte	0x06
	.zero		1


	//   ....[44]....
        /*0340*/ 	.word	0x00004fb0
        /*0344*/ 	.word	0x0000000e
        /*0348*/ 	.word	0x00000090
        /*034c*/ 	.short	0x010a
        /*034e*/ 	.byte	0x3f
	.zero		1


	//   ....[45]....
        /*0350*/ 	.word	0x00005330
        /*0354*/ 	.word	0x00000006
        /*0358*/ 	.word	0x00000138
        /*035c*/ 	.short	0x0101
        /*035e*/ 	.byte	0x3f
	.zero		1


	//   ....[46]....
        /*0360*/ 	.word	0x00005a60
        /*0364*/ 	.word	0x00000007
        /*0368*/ 	.word	0x00000000
        /*036c*/ 	.short	0x010a
        /*036e*/ 	.byte	0x3f
	.zero		1


	//   ....[47]....
        /*0370*/ 	.word	0x00005ae0
        /*0374*/ 	.word	0x00000009
        /*0378*/ 	.word	0x00000000
        /*037c*/ 	.short	0x010a
        /*037e*/ 	.byte	0x3f
	.zero		1


	//   ....[48]....
        /*0380*/ 	.word	0x00005b70
        /*0384*/ 	.word	0x00000006
        /*0388*/ 	.word	0x00000000
        /*038c*/ 	.short	0x010a
        /*038e*/ 	.byte	0x3f
	.zero		1


	//   ....[49]....
        /*0390*/ 	.word	0x00005c00
        /*0394*/ 	.word	0x00000009
        /*0398*/ 	.word	0x00000000
        /*039c*/ 	.short	0x010a
        /*039e*/ 	.byte	0x3f
	.zero		1


	//   ....[50]....
        /*03a0*/ 	.word	0x00005c90
        /*03a4*/ 	.word	0x00000006
        /*03a8*/ 	.word	0x00000000
        /*03ac*/ 	.short	0x010a
        /*03ae*/ 	.byte	0x3f
	.zero		1


	//   ....[51]....
        /*03b0*/ 	.word	0x00005d20
        /*03b4*/ 	.word	0x00000009
        /*03b8*/ 	.word	0x00000000
        /*03bc*/ 	.short	0x010a
        /*03be*/ 	.byte	0x3f
	.zero		1


	//   ....[52]....
        /*03c0*/ 	.word	0x00005db0
        /*03c4*/ 	.word	0x00000006
        /*03c8*/ 	.word	0x00000000
        /*03cc*/ 	.short	0x010a
        /*03ce*/ 	.byte	0x3f
	.zero		1


	//   ....[53]....
        /*03d0*/ 	.word	0x00005e40
        /*03d4*/ 	.word	0x00000009
        /*03d8*/ 	.word	0x00000000
        /*03dc*/ 	.short	0x010a
        /*03de*/ 	.byte	0x3f
	.zero		1


	//   ....[54]....
        /*03e0*/ 	.word	0x00005ed0
        /*03e4*/ 	.word	0x00000006
        /*03e8*/ 	.word	0x00000000
        /*03ec*/ 	.short	0x010a
        /*03ee*/ 	.byte	0x3f
	.zero		1


	//   ....[55]....
        /*03f0*/ 	.word	0x00005f60
        /*03f4*/ 	.word	0x00000009
        /*03f8*/ 	.word	0x00000000
        /*03fc*/ 	.short	0x010a
        /*03fe*/ 	.byte	0x3f
	.zero		1


	//   ....[56]....
        /*0400*/ 	.word	0x00005ff0
        /*0404*/ 	.word	0x00000006
        /*0408*/ 	.word	0x00000000
        /*040c*/ 	.short	0x010a
        /*040e*/ 	.byte	0x3f
	.zero		1


	//   ....[57]....
        /*0410*/ 	.word	0x00006080
        /*0414*/ 	.word	0x00000009
        /*0418*/ 	.word	0x00000000
        /*041c*/ 	.short	0x010a
        /*041e*/ 	.byte	0x3f
	.zero		1


	//   ....[58]....
        /*0420*/ 	.word	0x00006110
        /*0424*/ 	.word	0x00000006
        /*0428*/ 	.word	0x00000000
        /*042c*/ 	.short	0x010a
        /*042e*/ 	.byte	0x3f
	.zero		1


	//   ....[59]....
        /*0430*/ 	.word	0x000061a0
        /*0434*/ 	.word	0x00000009
        /*0438*/ 	.word	0x00000000
        /*043c*/ 	.short	0x010a
        /*043e*/ 	.byte	0x3f
	.zero		1


	//   ....[60]....
        /*0440*/ 	.word	0x00006230
        /*0444*/ 	.word	0x00000006
        /*0448*/ 	.word	0x00000000
        /*044c*/ 	.short	0x010a
        /*044e*/ 	.byte	0x3f
	.zero		1


	//   ....[61]....
        /*0450*/ 	.word	0x000062c0
        /*0454*/ 	.word	0x00000009
        /*0458*/ 	.word	0x00000000
        /*045c*/ 	.short	0x010a
        /*045e*/ 	.byte	0x3f
	.zero		1


	//   ....[62]....
        /*0460*/ 	.word	0x00006350
        /*0464*/ 	.word	0x00000006
        /*0468*/ 	.word	0x00000000
        /*046c*/ 	.short	0x010a
        /*046e*/ 	.byte	0x3f
	.zero		1


	//   ....[63]....
        /*0470*/ 	.word	0x000063e0
        /*0474*/ 	.word	0x00000003
        /*0478*/ 	.word	0x00000000
        /*047c*/ 	.short	0x010a
        /*047e*/ 	.byte	0x3f
	.zero		1


	//   ....[64]....
        /*0480*/ 	.word	0x00006440
        /*0484*/ 	.word	0x00000003
        /*0488*/ 	.word	0x00000000
        /*048c*/ 	.short	0x010a
        /*048e*/ 	.byte	0x3f
	.zero		1


	//   ....[65]....
        /*0490*/ 	.word	0x000064a0
        /*0494*/ 	.word	0x00000004
        /*0498*/ 	.word	0x00000000
        /*049c*/ 	.short	0x010a
        /*049e*/ 	.byte	0x3f
	.zero		1


	//   ....[66]....
        /*04a0*/ 	.word	0x00006570
        /*04a4*/ 	.word	0x0000000e
        /*04a8*/ 	.word	0x00000090
        /*04ac*/ 	.short	0x010a
        /*04ae*/ 	.byte	0x3f
	.zero		1


	//   ....[67]....
        /*04b0*/ 	.word	0x00006640
        /*04b4*/ 	.word	0x00000007
        /*04b8*/ 	.word	0x00000000
        /*04bc*/ 	.short	0x010a
        /*04be*/ 	.byte	0x3f
	.zero		1


	//   ....[68]....
        /*04c0*/ 	.word	0x00006690
        /*04c4*/ 	.word	0x00000009
        /*04c8*/ 	.word	0x00000000
        /*04cc*/ 	.short	0x010a
        /*04ce*/ 	.byte	0x3f
	.zero		1


	//   ....[69]....
        /*04d0*/ 	.word	0x000066e0
        /*04d4*/ 	.word	0x00000006
        /*04d8*/ 	.word	0x00000000
        /*04dc*/ 	.short	0x010a
        /*04de*/ 	.byte	0x3f
	.zero		1


	//   ....[70]....
        /*04e0*/ 	.word	0x00006730
        /*04e4*/ 	.word	0x00000009
        /*04e8*/ 	.word	0x00000000
        /*04ec*/ 	.short	0x010a
        /*04ee*/ 	.byte	0x3f
	.zero		1


	//   ....[71]....
        /*04f0*/ 	.word	0x00006780
        /*04f4*/ 	.word	0x00000006
        /*04f8*/ 	.word	0x00000000
        /*04fc*/ 	.short	0x010a
        /*04fe*/ 	.byte	0x3f
	.zero		1


	//   ....[72]....
        /*0500*/ 	.word	0x000067d0
        /*0504*/ 	.word	0x00000009
        /*0508*/ 	.word	0x00000000
        /*050c*/ 	.short	0x010a
        /*050e*/ 	.byte	0x3f
	.zero		1


	//   ....[73]....
        /*0510*/ 	.word	0x00006820
        /*0514*/ 	.word	0x00000006
        /*0518*/ 	.word	0x00000000
        /*051c*/ 	.short	0x010a
        /*051e*/ 	.byte	0x3f
	.zero		1


	//   ....[74]....
        /*0520*/ 	.word	0x00006870
        /*0524*/ 	.word	0x00000009
        /*0528*/ 	.word	0x00000000
        /*052c*/ 	.short	0x010a
        /*052e*/ 	.byte	0x3f
	.zero		1


	//   ....[75]....
        /*0530*/ 	.word	0x000068c0
        /*0534*/ 	.word	0x00000006
        /*0538*/ 	.word	0x00000000
        /*053c*/ 	.short	0x010a
        /*053e*/ 	.byte	0x3f
	.zero		1


	//   ....[76]....
        /*0540*/ 	.word	0x00006910
        /*0544*/ 	.word	0x00000009
        /*0548*/ 	.word	0x00000000
        /*054c*/ 	.short	0x010a
        /*054e*/ 	.byte	0x3f
	.zero		1


	//   ....[77]....
        /*0550*/ 	.word	0x00006960
        /*0554*/ 	.word	0x00000006
        /*0558*/ 	.word	0x00000000
        /*055c*/ 	.short	0x010a
        /*055e*/ 	.byte	0x3f
	.zero		1


	//   ....[78]....
        /*0560*/ 	.word	0x000069b0
        /*0564*/ 	.word	0x00000009
        /*0568*/ 	.word	0x00000000
        /*056c*/ 	.short	0x010a
        /*056e*/ 	.byte	0x3f
	.zero		1


	//   ....[79]....
        /*0570*/ 	.word	0x00006a00
        /*0574*/ 	.word	0x00000006
        /*0578*/ 	.word	0x00000000
        /*057c*/ 	.short	0x010a
        /*057e*/ 	.byte	0x3f
	.zero		1


	//   ....[80]....
        /*0580*/ 	.word	0x00006a50
        /*0584*/ 	.word	0x00000009
        /*0588*/ 	.word	0x00000000
        /*058c*/ 	.short	0x010a
        /*058e*/ 	.byte	0x3f
	.zero		1


	//   ....[81]....
        /*0590*/ 	.word	0x00006aa0
        /*0594*/ 	.word	0x00000006
        /*0598*/ 	.word	0x00000000
        /*059c*/ 	.short	0x010a
        /*059e*/ 	.byte	0x3f
	.zero		1


	//   ....[82]....
        /*05a0*/ 	.word	0x00006af0
        /*05a4*/ 	.word	0x00000009
        /*05a8*/ 	.word	0x00000000
        /*05ac*/ 	.short	0x010a
        /*05ae*/ 	.byte	0x3f
	.zero		1


	//   ....[83]....
        /*05b0*/ 	.word	0x00006b40
        /*05b4*/ 	.word	0x00000006
        /*05b8*/ 	.word	0x00000000
        /*05bc*/ 	.short	0x010a
        /*05be*/ 	.byte	0x3f
	.zero		1


	//----- nvinfo : EIATTR_NUM_MBARRIERS
	.align		4
.L_35:
        /*05c0*/ 	.byte	0x03, 0x38
        /*05c2*/ 	.short	0x0026


	//----- nvinfo : EIATTR_EXIT_INSTR_OFFSETS
	.align		4
        /*05c4*/ 	.byte	0x04, 0x1c
        /*05c6*/ 	.short	(.L_37 - .L_36)


	//   ....[0]....
.L_36:
        /*05c8*/ 	.word	0x000007d0


	//   ....[1]....
        /*05cc*/ 	.word	0x00001090


	//   ....[2]....
        /*05d0*/ 	.word	0x00004620


	//   ....[3]....
        /*05d4*/ 	.word	0x00004c50


	//   ....[4]....
        /*05d8*/ 	.word	0x00006430


	//----- nvinfo : EIATTR_MAX_THREADS
	.align		4
.L_37:
        /*05dc*/ 	.byte	0x04, 0x05
        /*05de*/ 	.short	(.L_39 - .L_38)
.L_38:
        /*05e0*/ 	.word	0x00000180
        /*05e4*/ 	.word	0x00000001
        /*05e8*/ 	.word	0x00000001


	//----- nvinfo : EIATTR_CRS_STACK_SIZE
	.align		4
.L_39:
        /*05ec*/ 	.byte	0x04, 0x1e
        /*05ee*/ 	.short	(.L_41 - .L_40)
.L_40:
        /*05f0*/ 	.word	0x00000000


	//----- nvinfo : EIATTR_CBANK_PARAM_SIZE
	.align		4
.L_41:
        /*05f4*/ 	.byte	0x03, 0x19
        /*05f6*/ 	.short	0x0470


	//----- nvinfo : EIATTR_PARAM_CBANK
	.align		4
        /*05f8*/ 	.byte	0x04, 0x0a
        /*05fa*/ 	.short	(.L_43 - .L_42)
	.align		4
.L_42:
        /*05fc*/ 	.word	index@(.nv.constant0._ZN7cutlass13device_kernelINS_4gemm6kernel13GemmUniversalIN4cute5tupleIJiiiiEEENS1_10collective13CollectiveMmaINS1_34MainloopSm90TmaGmmaWarpSpecializedILi18ENS5_IJNS4_1CILi1EEESB_SB_EEENS1_35KernelTmaWarpSpecializedCooperativeEEENS5_IJNSA_ILi128EEENSA_ILi64EEENSA_ILi32EEEEEENS_6half_tENS5_IJlSB_lEEESJ_SK_NS4_8TiledMMAINS4_8MMA_AtomIJNS4_4SM904GMMA25MMA_64x64x16_F32F16F16_SSILNSO_5MajorE0ELSQ_0ELNSO_7ScaleInE1ELSR_1EEEEEENS4_6LayoutINS5_IJNSA_ILi2EEESB_SB_EEENS5_IJSB_NSA_ILi0EEESX_EEEEENS5_IJNS4_10UnderscoreES10_S10_EEEEENS4_13SM90_TMA_LOADENS4_14ComposedLayoutINS4_7SwizzleILi2ELi4ELi3EEENS4_18smem_ptr_flag_bitsILi16EEENSU_INS5_IJNSA_ILi8EEESH_EEENS5_IJSH_SB_EEEEEEEvNS4_8identityES13_S1D_vS1E_EENS_8epilogue10collective6detail29Sm90TmaWarpSpecializedAdapterINS1H_15DefaultEpilogueISJ_SK_SK_NS1G_6thread17LinearCombinationISJ_Li1EffLNS1L_9ScaleType4KindE0ELNS_15FloatRoundStyleE2ESJ_EENS1_15EpilogueDefaultEEEEEvvEEEEvNT_6ParamsE)
        /*0600*/ 	.short	0x0210
        /*0602*/ 	.short	0x0470


	//----- nvinfo : EIATTR_SW_WAR
	.align		4
.L_43:
        /*0604*/ 	.byte	0x04, 0x36
        /*0606*/ 	.short	(.L_45 - .L_44)
.L_44:
        /*0608*/ 	.word	0x00000008
.L_45:


//--------------------- .nv.callgraph             --------------------------
	.section	.nv.callgraph,"",@"SHT_CUDA_CALLGRAPH"
	.align	4
	.sectionentsize	8
	.align		4
        /*0000*/ 	.word	0x00000000
	.align		4
        /*0004*/ 	.word	0xffffffff
	.align		4
        /*0008*/ 	.word	index@(_ZN7cutlass13device_kernelINS_4gemm6kernel13GemmUniversalIN4cute5tupleIJiiiiEEENS1_10collective13CollectiveMmaINS1_34MainloopSm90TmaGmmaWarpSpecializedILi18ENS5_IJNS4_1CILi1EEESB_SB_EEENS1_35KernelTmaWarpSpecializedCooperativeEEENS5_IJNSA_ILi128EEENSA_ILi64EEENSA_ILi32EEEEEENS_6half_tENS5_IJlSB_lEEESJ_SK_NS4_8TiledMMAINS4_8MMA_AtomIJNS4_4SM904GMMA25MMA_64x64x16_F32F16F16_SSILNSO_5MajorE0ELSQ_0ELNSO_7ScaleInE1ELSR_1EEEEEENS4_6LayoutINS5_IJNSA_ILi2EEESB_SB_EEENS5_IJSB_NSA_ILi0EEESX_EEEEENS5_IJNS4_10UnderscoreES10_S10_EEEEENS4_13SM90_TMA_LOADENS4_14ComposedLayoutINS4_7SwizzleILi2ELi4ELi3EEENS4_18smem_ptr_flag_bitsILi16EEENSU_INS5_IJNSA_ILi8EEESH_EEENS5_IJSH_SB_EEEEEEEvNS4_8identityES13_S1D_vS1E_EENS_8epilogue10collective6detail29Sm90TmaWarpSpecializedAdapterINS1H_15DefaultEpilogueISJ_SK_SK_NS1G_6thread17LinearCombinationISJ_Li1EffLNS1L_9ScaleType4KindE0ELNS_15FloatRoundStyleE2ESJ_EENS1_15EpilogueDefaultEEEEEvvEEEEvNT_6ParamsE)
	.align		4
        /*000c*/ 	.word	index@(__assertfail)
	.align		4
        /*0010*/ 	.word	0x00000000
	.align		4
        /*0014*/ 	.word	0xfffffffe
	.align		4
        /*0018*/ 	.word	0x00000000
	.align		4
        /*001c*/ 	.word	0xfffffffd
	.align		4
        /*0020*/ 	.word	0x00000000
	.align		4
        /*0024*/ 	.word	0xfffffffc


//--------------------- .nv.constant4             --------------------------
	.section	.nv.constant4,"a",@progbits
	.align	8
	.align		8
.nv.constant4:
        /*0000*/ 	.dword	__assertfail
	.align		8
        /*0008*/ 	.dword	__unnamed_1
	.align		8
        /*0010*/ 	.dword	_ZN39_INTERNAL_e228a52c_4_k_cu_a82c1fa3_26224cuda3std3__45__cpo5beginE
	.align		8
        /*0018*/ 	.dword	_ZN39_INTERNAL_e228a52c_4_k_cu_a82c1fa3_26224cuda3std3__45__cpo3endE
	.align		8
        /*0020*/ 	.dword	_ZN39_INTERNAL_e228a52c_4_k_cu_a82c1fa3_26224cuda3std3__45__cpo6cbeginE
	.align		8
        /*0028*/ 	.dword	_ZN39_INTERNAL_e228a52c_4_k_cu_a82c1fa3_26224cuda3std3__45__cpo4cendE
	.align		8
        /*0030*/ 	.dword	_ZN39_INTERNAL_e228a52c_4_k_cu_a82c1fa3_26224cuda3std3__441_GLOBAL__N__e228a52c_4_k_cu_a82c1fa3_26226ignoreE
	.align		8
        /*0038*/ 	.dword	_ZN39_INTERNAL_e228a52c_4_k_cu_a82c1fa3_26224cuda3std3__419piecewise_constructE
	.align		8
        /*0040*/ 	.dword	_ZN39_INTERNAL_e228a52c_4_k_cu_a82c1fa3_26224cuda3std3__48in_placeE
	.align		8
        /*0048*/ 	.dword	_ZN39_INTERNAL_e228a52c_4_k_cu_a82c1fa3_26224cuda3std6ranges3__45__cpo4swapE
	.align		8
        /*0050*/ 	.dword	_ZN39_INTERNAL_e228a52c_4_k_cu_a82c1fa3_26224cuda3std6ranges3__45__cpo9iter_moveE
	.align		8
        /*0058*/ 	.dword	_ZN39_INTERNAL_e228a52c_4_k_cu_a82c1fa3_26224cute7productE
	.align		8
        /*0060*/ 	.dword	_ZN39_INTERNAL_e228a52c_4_k_cu_a82c1fa3_26224cute1_E
	.align		8
        /*0068*/ 	.dword	$str$22
	.align		8
        /*0070*/ 	.dword	$str$23


//--------------------- .text._ZN7cutlass13device_kernelINS_4gemm6kernel13GemmUniversalIN4cute5tupleIJiiiiEEENS1_10collective13CollectiveMmaINS1_34MainloopSm90TmaGmmaWarpSpecializedILi18ENS5_IJNS4_1CILi1EEESB_SB_EEENS1_35KernelTmaWarpSpecializedCooperativeEEENS5_IJNSA_ILi128EEENSA_ILi64EEENSA_ILi32EEEEEENS_6half_tENS5_IJlSB_lEEESJ_SK_NS4_8TiledMMAINS4_8MMA_AtomIJNS4_4SM904GMMA25MMA_64x64x16_F32F16F16_SSILNSO_5MajorE0ELSQ_0ELNSO_7ScaleInE1ELSR_1EEEEEENS4_6LayoutINS5_IJNSA_ILi2EEESB_SB_EEENS5_IJSB_NSA_ILi0EEESX_EEEEENS5_IJNS4_10UnderscoreES10_S10_EEEEENS4_13SM90_TMA_LOADENS4_14ComposedLayoutINS4_7SwizzleILi2ELi4ELi3EEENS4_18smem_ptr_flag_bitsILi16EEENSU_INS5_IJNSA_ILi8EEESH_EEENS5_IJSH_SB_EEEEEEEvNS4_8identityES13_S1D_vS1E_EENS_8epilogue10collective6detail29Sm90TmaWarpSpecializedAdapterINS1H_15DefaultEpilogueISJ_SK_SK_NS1G_6thread17LinearCombinationISJ_Li1EffLNS1L_9ScaleType4KindE0ELNS_15FloatRoundStyleE2ESJ_EENS1_15EpilogueDefaultEEEEEvvEEEEvNT_6ParamsE --------------------------
	.section	.text._ZN7cutlass13device_kernelINS_4gemm6kernel13GemmUniversalIN4cute5tupleIJiiiiEEENS1_10collective13CollectiveMmaINS1_34MainloopSm90TmaGmmaWarpSpecializedILi18ENS5_IJNS4_1CILi1EEESB_SB_EEENS1_35KernelTmaWarpSpecializedCooperativeEEENS5_IJNSA_ILi128EEENSA_ILi64EEENSA_ILi32EEEEEENS_6half_tENS5_IJlSB_lEEESJ_SK_NS4_8TiledMMAINS4_8MMA_AtomIJNS4_4SM904GMMA25MMA_64x64x16_F32F16F16_SSILNSO_5MajorE0ELSQ_0ELNSO_7ScaleInE1ELSR_1EEEEEENS4_6LayoutINS5_IJNSA_ILi2EEESB_SB_EEENS5_IJSB_NSA_ILi0EEESX_EEEEENS5_IJNS4_10UnderscoreES10_S10_EEEEENS4_13SM90_TMA_LOADENS4_14ComposedLayoutINS4_7SwizzleILi2ELi4ELi3EEENS4_18smem_ptr_flag_bitsILi16EEENSU_INS5_IJNSA_ILi8EEESH_EEENS5_IJSH_SB_EEEEEEEvNS4_8identityES13_S1D_vS1E_EENS_8epilogue10collective6detail29Sm90TmaWarpSpecializedAdapterINS1H_15DefaultEpilogueISJ_SK_SK_NS1G_6thread17LinearCombinationISJ_Li1EffLNS1L_9ScaleType4KindE0ELNS_15FloatRoundStyleE2ESJ_EENS1_15EpilogueDefaultEEEEEvvEEEEvNT_6ParamsE,"ax",@progbits
	.align	128
.text._ZN7cutlass13device_kernelINS_4gemm6kernel13GemmUniversalIN4cute5tupleIJiiiiEEENS1_10collective13CollectiveMmaINS1_34MainloopSm90TmaGmmaWarpSpecializedILi18ENS5_IJNS4_1CILi1EEESB_SB_EEENS1_35KernelTmaWarpSpecializedCooperativeEEENS5_IJNSA_ILi128EEENSA_ILi64EEENSA_ILi32EEEEEENS_6half_tENS5_IJlSB_lEEESJ_SK_NS4_8TiledMMAINS4_8MMA_AtomIJNS4_4SM904GMMA25MMA_64x64x16_F32F16F16_SSILNSO_5MajorE0ELSQ_0ELNSO_7ScaleInE1ELSR_1EEEEEENS4_6LayoutINS5_IJNSA_ILi2EEESB_SB_EEENS5_IJSB_NSA_ILi0EEESX_EEEEENS5_IJNS4_10UnderscoreES10_S10_EEEEENS4_13SM90_TMA_LOADENS4_14ComposedLayoutINS4_7SwizzleILi2ELi4ELi3EEENS4_18smem_ptr_flag_bitsILi16EEENSU_INS5_IJNSA_ILi8EEESH_EEENS5_IJSH_SB_EEEEEEEvNS4_8identityES13_S1D_vS1E_EENS_8epilogue10collective6detail29Sm90TmaWarpSpecializedAdapterINS1H_15DefaultEpilogueISJ_SK_SK_NS1G_6thread17LinearCombinationISJ_Li1EffLNS1L_9ScaleType4KindE0ELNS_15FloatRoundStyleE2ESJ_EENS1_15EpilogueDefaultEEEEEvvEEEEvNT_6ParamsE:
        .type           _ZN7cutlass13device_kernelINS_4gemm6kernel13GemmUniversalIN4cute5tupleIJiiiiEEENS1_10collective13CollectiveMmaINS1_34MainloopSm90TmaGmmaWarpSpecializedILi18ENS5_IJNS4_1CILi1EEESB_SB_EEENS1_35KernelTmaWarpSpecializedCooperativeEEENS5_IJNSA_ILi128EEENSA_ILi64EEENSA_ILi32EEEEEENS_6half_tENS5_IJlSB_lEEESJ_SK_NS4_8TiledMMAINS4_8MMA_AtomIJNS4_4SM904GMMA25MMA_64x64x16_F32F16F16_SSILNSO_5MajorE0ELSQ_0ELNSO_7ScaleInE1ELSR_1EEEEEENS4_6LayoutINS5_IJNSA_ILi2EEESB_SB_EEENS5_IJSB_NSA_ILi0EEESX_EEEEENS5_IJNS4_10UnderscoreES10_S10_EEEEENS4_13SM90_TMA_LOADENS4_14ComposedLayoutINS4_7SwizzleILi2ELi4ELi3EEENS4_18smem_ptr_flag_bitsILi16EEENSU_INS5_IJNSA_ILi8EEESH_EEENS5_IJSH_SB_EEEEEEEvNS4_8identityES13_S1D_vS1E_EENS_8epilogue10collective6detail29Sm90TmaWarpSpecializedAdapterINS1H_15DefaultEpilogueISJ_SK_SK_NS1G_6thread17LinearCombinationISJ_Li1EffLNS1L_9ScaleType4KindE0ELNS_15FloatRoundStyleE2ESJ_EENS1_15EpilogueDefaultEEEEEvvEEEEvNT_6ParamsE,@function
        .size           _ZN7cutlass13device_kernelINS_4gemm6kernel13GemmUniversalIN4cute5tupleIJiiiiEEENS1_10collective13CollectiveMmaINS1_34MainloopSm90TmaGmmaWarpSpecializedILi18ENS5_IJNS4_1CILi1EEESB_SB_EEENS1_35KernelTmaWarpSpecializedCooperativeEEENS5_IJNSA_ILi128EEENSA_ILi64EEENSA_ILi32EEEEEENS_6half_tENS5_IJlSB_lEEESJ_SK_NS4_8TiledMMAINS4_8MMA_AtomIJNS4_4SM904GMMA25MMA_64x64x16_F32F16F16_SSILNSO_5MajorE0ELSQ_0ELNSO_7ScaleInE1ELSR_1EEEEEENS4_6LayoutINS5_IJNSA_ILi2EEESB_SB_EEENS5_IJSB_NSA_ILi0EEESX_EEEEENS5_IJNS4_10UnderscoreES10_S10_EEEEENS4_13SM90_TMA_LOADENS4_14ComposedLayoutINS4_7SwizzleILi2ELi4ELi3EEENS4_18smem_ptr_flag_bitsILi16EEENSU_INS5_IJNSA_ILi8EEESH_EEENS5_IJSH_SB_EEEEEEEvNS4_8identityES13_S1D_vS1E_EENS_8epilogue10collective6detail29Sm90TmaWarpSpecializedAdapterINS1H_15DefaultEpilogueISJ_SK_SK_NS1G_6thread17LinearCombinationISJ_Li1EffLNS1L_9ScaleType4KindE0ELNS_15FloatRoundStyleE2ESJ_EENS1_15EpilogueDefaultEEEEEvvEEEEvNT_6ParamsE,(.L_x_159 - _ZN7cutlass13device_kernelINS_4gemm6kernel13GemmUniversalIN4cute5tupleIJiiiiEEENS1_10collective13CollectiveMmaINS1_34MainloopSm90TmaGmmaWarpSpecializedILi18ENS5_IJNS4_1CILi1EEESB_SB_EEENS1_35KernelTmaWarpSpecializedCooperativeEEENS5_IJNSA_ILi128EEENSA_ILi64EEENSA_ILi32EEEEEENS_6half_tENS5_IJlSB_lEEESJ_SK_NS4_8TiledMMAINS4_8MMA_AtomIJNS4_4SM904GMMA25MMA_64x64x16_F32F16F16_SSILNSO_5MajorE0ELSQ_0ELNSO_7ScaleInE1ELSR_1EEEEEENS4_6LayoutINS5_IJNSA_ILi2EEESB_SB_EEENS5_IJSB_NSA_ILi0EEESX_EEEEENS5_IJNS4_10UnderscoreES10_S10_EEEEENS4_13SM90_TMA_LOADENS4_14ComposedLayoutINS4_7SwizzleILi2ELi4ELi3EEENS4_18smem_ptr_flag_bitsILi16EEENSU_INS5_IJNSA_ILi8EEESH_EEENS5_IJSH_SB_EEEEEEEvNS4_8identityES13_S1D_vS1E_EENS_8epilogue10collective6detail29Sm90TmaWarpSpecializedAdapterINS1H_15DefaultEpilogueISJ_SK_SK_NS1G_6thread17LinearCombinationISJ_Li1EffLNS1L_9ScaleType4KindE0ELNS_15FloatRoundStyleE2ESJ_EENS1_15EpilogueDefaultEEEEEvvEEEEvNT_6ParamsE)
        .other          _ZN7cutlass13device_kernelINS_4gemm6kernel13GemmUniversalIN4cute5tupleIJiiiiEEENS1_10collective13CollectiveMmaINS1_34MainloopSm90TmaGmmaWarpSpecializedILi18ENS5_IJNS4_1CILi1EEESB_SB_EEENS1_35KernelTmaWarpSpecializedCooperativeEEENS5_IJNSA_ILi128EEENSA_ILi64EEENSA_ILi32EEEEEENS_6half_tENS5_IJlSB_lEEESJ_SK_NS4_8TiledMMAINS4_8MMA_AtomIJNS4_4SM904GMMA25MMA_64x64x16_F32F16F16_SSILNSO_5MajorE0ELSQ_0ELNSO_7ScaleInE1ELSR_1EEEEEENS4_6LayoutINS5_IJNSA_ILi2EEESB_SB_EEENS5_IJSB_NSA_ILi0EEESX_EEEEENS5_IJNS4_10UnderscoreES10_S10_EEEEENS4_13SM90_TMA_LOADENS4_14ComposedLayoutINS4_7SwizzleILi2ELi4ELi3EEENS4_18smem_ptr_flag_bitsILi16EEENSU_INS5_IJNSA_ILi8EEESH_EEENS5_IJSH_SB_EEEEEEEvNS4_8identityES13_S1D_vS1E_EENS_8epilogue10collective6detail29Sm90TmaWarpSpecializedAdapterINS1H_15DefaultEpilogueISJ_SK_SK_NS1G_6thread17LinearCombinationISJ_Li1EffLNS1L_9ScaleType4KindE0ELNS_15FloatRoundStyleE2ESJ_EENS1_15EpilogueDefaultEEEEEvvEEEEvNT_6ParamsE,@"STO_CUDA_ENTRY STV_DEFAULT"
_ZN7cutlass13device_kernelINS_4gemm6kernel13GemmUniversalIN4cute5tupleIJiiiiEEENS1_10collective13CollectiveMmaINS1_34MainloopSm90TmaGmmaWarpSpecializedILi18ENS5_IJNS4_1CILi1EEESB_SB_EEENS1_35KernelTmaWarpSpecializedCooperativeEEENS5_IJNSA_ILi128EEENSA_ILi64EEENSA_ILi32EEEEEENS_6half_tENS5_IJlSB_lEEESJ_SK_NS4_8TiledMMAINS4_8MMA_AtomIJNS4_4SM904GMMA25MMA_64x64x16_F32F16F16_SSILNSO_5MajorE0ELSQ_0ELNSO_7ScaleInE1ELSR_1EEEEEENS4_6LayoutINS5_IJNSA_ILi2EEESB_SB_EEENS5_IJSB_NSA_ILi0EEESX_EEEEENS5_IJNS4_10UnderscoreES10_S10_EEEEENS4_13SM90_TMA_LOADENS4_14ComposedLayoutINS4_7SwizzleILi2ELi4ELi3EEENS4_18smem_ptr_flag_bitsILi16EEENSU_INS5_IJNSA_ILi8EEESH_EEENS5_IJSH_SB_EEEEEEEvNS4_8identityES13_S1D_vS1E_EENS_8epilogue10collective6detail29Sm90TmaWarpSpecializedAdapterINS1H_15DefaultEpilogueISJ_SK_SK_NS1G_6thread17LinearCombinationISJ_Li1EffLNS1L_9ScaleType4KindE0ELNS_15FloatRoundStyleE2ESJ_EENS1_15EpilogueDefaultEEEEEvvEEEEvNT_6ParamsE:
[----:B------:R-:W0:Y:S01]  /*0000*/  LDC R1, c[0x0][0x28] ;  /* 0x00000a00ff017b82 */ /* 0x000e220000000800 */
[----:B------:R-:W1:Y:S01]  /*0010*/  S2R R18, SR_TID.X ;  /* 0x0000000000127919 */ /* 0x000e620000002100 */
[----:B------:R-:W-:Y:S01]  /*0020*/  ELECT P0, URZ, PT ;  /* 0x00000000003f782f */ /* 0x000fe20003800000 */
[----:B------:R-:W-:Y:S01]  /*0030*/  BSSY B0, `(.L_x_0) ;  /* 0x000000f000007945 */ /* 0x000fe20003800000 */
[--C-:B-1----:R-:W-:Y:S02]  /*0040*/  SHF.R.U32.HI R0, RZ, 0x5, R18.reuse ;  /* 0x00000005ff007819 */ /* 0x102fe40000011612 */
[----:B------:R-:W-:-:S03]  /*0050*/  SHF.R.U32.HI R22, RZ, 0x7, R18 ;  /* 0x00000007ff167819 */ /* 0x000fc60000011612 */
[----:B------:R-:W1:Y:S04]  /*0060*/  SHFL.IDX PT, R5, R0, RZ, 0x1f ;  /* 0x00001fff00057589 */ /* 0x000e6800000e0000 */
[----:B------:R2:W3:Y:S01]  /*0070*/  SHFL.IDX PT, R8, R22, RZ, 0x1f ;  /* 0x00001fff16087589 */ /* 0x0004e200000e0000 */
[----:B-1----:R-:W-:-:S13]  /*0080*/  ISETP.NE.OR P0, PT, R5, RZ, !P0 ;  /* 0x000000ff0500720c */ /* 0x002fda0004705670 */
[----:B0-23--:R-:W-:Y:S05]  /*0090*/  @P0 BRA `(.L_x_1) ;  /* 0x0000000000200947 */ /* 0x00dfea0003800000 */
[----:B------:R-:W-:Y:S02]  /*00a0*/  ULDC.64 UR4, c[0x0][0x198] ;  /* 0x0000660000047ab9 */ /* 0x000fe40000000a00 */
[----:B------:R-:W-:Y:S02]  /*00b0*/  UIADD3 UR6, UP0, UR4, 0xf0, URZ ;  /* 0x000000f004067890 */ /* 0x000fe4000ff1e03f */
[----:B------:R-:W-:Y:S02]  /*00c0*/  UIADD3 UR4, UP1, UR4, 0x1f0, URZ ;  /* 0x000001f004047890 */ /* 0x000fe4000ff3e03f */
[----:B------:R-:W-:Y:S02]  /*00d0*/  UIADD3.X UR7, URZ, UR5, URZ, UP0, !UPT ;  /* 0x000000053f077290 */ /* 0x000fe400087fe43f */
[----:B------:R-:W-:-:S07]  /*00e0*/  UIADD3.X UR5, URZ, UR5, URZ, UP1, !UPT ;  /* 0x000000053f057290 */ /* 0x000fce0008ffe43f */
[----:B------:R0:W-:Y:S02]  /*00f0*/  UTMACCTL.PF [UR6] ;  /* 0x00000000060079b9 */ /* 0x0001e40008040000 */
[----:B------:R0:W-:Y:S02]  /*0100*/  UTMACCTL.PF [UR4] ;  /* 0x00000000040079b9 */ /* 0x0001e40008040000 */
[----:B0-----:R-:W-:Y:S01]  /*0110*/  NOP ;  /* 0x0000000000007918 */ /* 0x001fe20000000000 */
.L_x_1:
[----:B------:R-:W-:Y:S05]  /*0120*/  BSYNC B0 ;  /* 0x0000000000007941 */ /* 0x000fea0003800000 */
.L_x_0:
[----:B------:R-:W0:Y:S02]  /*0130*/  SHFL.IDX PT, R2, R0, RZ, 0x1f ;  /* 0x00001fff00027589 */ /* 0x000e2400000e0000 */
[----:B0-----:R-:W-:-:S13]  /*0140*/  ISETP.NE.AND P0, PT, R2, RZ, PT ;  /* 0x000000ff0200720c */ /* 0x001fda0003f05270 */
[----:B------:R-:W-:Y:S05]  /*0150*/  @P0 BRA `(.L_x_2) ;  /* 0x0000000000d40947 */ /* 0x000fea0003800000 */
[----:B------:R-:W-:Y:S01]  /*0160*/  ELECT P0, URZ, PT ;  /* 0x00000000003f782f */ /* 0x000fe20003800000 */
[----:B------:R-:W-:-:S12]  /*0170*/  BSSY B0, `(.L_x_2) ;  /* 0x0000033000007945 */ /* 0x000fd80003800000 */
[----:B------:R-:W-:Y:S05]  /*0180*/  @!P0 BRA `(.L_x_3) ;  /* 0x0000000000c48947 */ /* 0x000fea0003800000 */
[----:B------:R-:W0:Y:S01]  /*0190*/  S2UR UR8, SR_CgaCtaId ;  /* 0x00000000000879c3 */ /* 0x000e220000008800 */
[----:B------:R-:W-:Y:S01]  /*01a0*/  UMOV UR4, 0x400 ;  /* 0x0000040000047882 */ /* 0x000fe20000000000 */
[----:B------:R-:W-:Y:S01]  /*01b0*/  UMOV UR5, 0x1 ;  /* 0x0000000100057882 */ /* 0x000fe20000000000 */
[----:B------:R-:W-:Y:S02]  /*01c0*/  UMOV UR6, 0x100 ;  /* 0x0000010000067882 */ /* 0x000fe40000000000 */
[----:B------:R-:W-:-:S04]  /*01d0*/  UIADD3 UR6, -UR6, 0x100000, URZ ;  /* 0x0010000006067890 */ /* 0x000fc8000fffe13f */
[----:B------:R-:W-:Y:S02]  /*01e0*/  USHF.L.U32 UR7, UR6, 0xb, URZ ;  /* 0x0000000b06077899 */ /* 0x000fe4000800063f */
[----:B------:R-:W-:Y:S02]  /*01f0*/  USHF.L.U32 UR6, UR6, 0x1, URZ ;  /* 0x0000000106067899 */ /* 0x000fe4000800063f */
[----:B0-----:R-:W-:Y:S02]  /*0200*/  ULEA UR8, UR8, UR4, 0x18 ;  /* 0x0000000408087291 */ /* 0x001fe4000f8ec03f */
[----:B------:R-:W-:-:S04]  /*0210*/  UIADD3 UR4, -UR5, 0x100000, URZ ;  /* 0x0010000005047890 */ /* 0x000fc8000fffe13f */
[----:B------:R-:W-:Y:S02]  /*0220*/  USHF.L.U32 UR5, UR4, 0xb, URZ ;  /* 0x0000000b04057899 */ /* 0x000fe4000800063f */
[----:B------:R-:W-:Y:S01]  /*0230*/  USHF.L.U32 UR4, UR4, 0x1, URZ ;  /* 0x0000000104047899 */ /* 0x000fe2000800063f */
[----:B------:R-:W0:Y:S11]  /*0240*/  FENCE.VIEW.ASYNC.S ;  /* 0x00000000000073c6 */ /* 0x000e360000000000 */
[----:B0-----:R0:W1:Y:S01]  /*0250*/  SYNCS.EXCH.64 URZ, [UR8], UR4 ;  /* 0x00000004083f75b2 */ /* 0x0010620008000100 */
[----:B------:R0:W2:Y:S01]  /*0260*/  SYNCS.EXCH.64 URZ, [UR8+0x90], UR6 ;  /* 0x00009006083f75b2 */ /* 0x0000a20008000100 */
[----:B------:R0:W3:Y:S01]  /*0270*/  SYNCS.EXCH.64 URZ, [UR8+0x8], UR4 ;  /* 0x00000804083f75b2 */ /* 0x0000e20008000100 */
[----:B------:R0:W4:Y:S01]  /*0280*/  SYNCS.EXCH.64 URZ, [UR8+0x98], UR6 ;  /* 0x00009806083f75b2 */ /* 0x0001220008000100 */
[----:B------:R0:W0:Y:S01]  /*0290*/  SYNCS.EXCH.64 URZ, [UR8+0x10], UR4 ;  /* 0x00001004083f75b2 */ /* 0x0000220008000100 */
        /* <DEDUP_REMOVED lines=31> */
[----:B-1234-:R-:W-:Y:S01]  /*0490*/  NOP ;  /* 0x0000000000007918 */ /* 0x01efe20000000000 */
.L_x_3:
[----:B0-----:R-:W-:Y:S05]  /*04a0*/  BSYNC B0 ;  /* 0x0000000000007941 */ /* 0x001fea0003800000 */
.L_x_2:
[----:B------:R-:W0:Y:S01]  /*04b0*/  SHFL.IDX PT, R0, R0, RZ, 0x1f ;  /* 0x00001fff00007589 */ /* 0x000e2200000e0000 */
[----:B------:R-:W-:Y:S01]  /*04c0*/  ELECT P0, URZ, PT ;  /* 0x00000000003f782f */ /* 0x000fe20003800000 */
[----:B------:R-:W1:Y:S01]  /*04d0*/  LDC R2, c[0x0][0x65c] ;  /* 0x00019700ff027b82 */ /* 0x000e620000000800 */
[----:B------:R-:W-:Y:S01]  /*04e0*/  SHF.R.S32.HI R6, RZ, 0x1f, R5 ;  /* 0x0000001fff067819 */ /* 0x000fe20000011405 */
[----:B------:R-:W2:Y:S01]  /*04f0*/  S2R R3, SR_CTAID.Y ;  /* 0x0000000000037919 */ /* 0x000ea20000002600 */
[----:B------:R-:W-:Y:S01]  /*0500*/  UMOV UR4, 0x20 ;  /* 0x0000002000047882 */ /* 0x000fe20000000000 */
[----:B------:R-:W-:Y:S01]  /*0510*/  ISETP.NE.AND P2, PT, R8, RZ, PT ;  /* 0x000000ff0800720c */ /* 0x000fe20003f45270 */
[----:B------:R-:W-:Y:S01]  /*0520*/  NOP ;  /* 0x0000000000007918 */ /* 0x000fe20000000000 */
[----:B------:R-:W3:Y:S01]  /*0530*/  S2R R4, SR_CTAID.X ;  /* 0x0000000000047919 */ /* 0x000ee20000002500 */
[----:B------:R-:W-:Y:S01]  /*0540*/  LEA.HI R6, R6, R5, RZ, 0x2 ;  /* 0x0000000506067211 */ /* 0x000fe200078f10ff */
[----:B------:R-:W-:Y:S01]  /*0550*/  NOP ;  /* 0x0000000000007918 */ /* 0x000fe20000000000 */
[----:B0-----:R-:W-:-:S02]  /*0560*/  ISETP.NE.OR P0, PT, R0, RZ, !P0 ;  /* 0x000000ff0000720c */ /* 0x001fc40004705670 */
[----:B-1----:R-:W-:-:S04]  /*0570*/  ISETP.NE.AND P3, PT, R2, 0x1, PT ;  /* 0x000000010200780c */ /* 0x002fc80003f65270 */
[----:B------:R-:W-:Y:S02]  /*0580*/  P2R R0, PR, RZ, 0x8 ;  /* 0x00000008ff007803 */ /* 0x000fe40000000000 */
[----:B------:R-:W-:-:S05]  /*0590*/  LOP3.LUT R0, R6, 0xfffffffc, RZ, 0xc0, !PT ;  /* 0xfffffffc06007812 */ /* 0x000fca00078ec0ff */
[----:B------:R-:W-:Y:S01]  /*05a0*/  VOTEU.ALL UP0, P0 ;  /* 0x00000000003f7886 */ /* 0x000fe20000000000 */
[----:B------:R-:W-:Y:S01]  /*05b0*/  IMAD.IADD R0, R5, 0x1, -R0 ;  /* 0x0000000105007824 */ /* 0x000fe200078e0a00 */
[----:B------:R-:W3:Y:S01]  /*05c0*/  @P3 LDC R17, c[0x0][0x10] ;  /* 0x00000400ff113b82 */ /* 0x000ee20000000800 */
[----:B------:R-:W-:Y:S01]  /*05d0*/  VOTEU.ALL UP1, P0 ;  /* 0x00000000003f7886 */ /* 0x000fe20000020000 */
[----:B--2---:R-:W-:Y:S01]  /*05e0*/  @P3 IMAD.MOV.U32 R6, RZ, RZ, R3 ;  /* 0x000000ffff063224 */ /* 0x004fe200078e0003 */
[----:B------:R-:W-:Y:S01]  /*05f0*/  @!UP0 UMOV UR6, 0x400 ;  /* 0x0000040000068882 */ /* 0x000fe20000000000 */
[----:B------:R-:W-:-:S04]  /*0600*/  @!UP0 UIADD3 UR4, -UR4, 0x100000, URZ ;  /* 0x0010000004048890 */ /* 0x000fc8000fffe13f */
[----:B------:R-:W-:Y:S02]  /*0610*/  @!UP0 USHF.L.U32 UR5, UR4, 0xb, URZ ;  /* 0x0000000b04058899 */ /* 0x000fe4000800063f */
[----:B------:R-:W-:Y:S01]  /*0620*/  @!UP0 USHF.L.U32 UR4, UR4, 0x1, URZ ;  /* 0x0000000104048899 */ /* 0x000fe2000800063f */
[----:B------:R-:W-:Y:S02]  /*0630*/  @P3 IMAD.MOV.U32 R7, RZ, RZ, RZ ;  /* 0x000000ffff073224 */ /* 0x000fe400078e00ff */
[----:B------:R-:W-:Y:S01]  /*0640*/  IMAD.MOV.U32 R5, RZ, RZ, RZ ;  /* 0x000000ffff057224 */ /* 0x000fe200078e00ff */
[----:B------:R-:W0:Y:S01]  /*0650*/  @!UP0 S2UR UR7, SR_CgaCtaId ;  /* 0x00000000000789c3 */ /* 0x000e220000008800 */
[----:B------:R-:W-:-:S07]  /*0660*/  @P3 IMAD.MOV.U32 R11, RZ, RZ, RZ ;  /* 0x000000ffff0b3224 */ /* 0x000fce00078e00ff */
[----:B------:R-:W1:Y:S01]  /*0670*/  @!P3 LDC R9, c[0x0][0xc] ;  /* 0x00000300ff09bb82 */ /* 0x000e620000000800 */
[----:B---3--:R-:W-:-:S04]  /*0680*/  @P3 IMAD.WIDE.U32 R16, R4, R17, R6 ;  /* 0x0000001104103225 */ /* 0x008fc800078e0006 */
[----:B------:R-:W-:Y:S01]  /*0690*/  @P3 IMAD.IADD R17, R17, 0x1, R11 ;  /* 0x0000000111113824 */ /* 0x000fe200078e020b */
[----:B0-----:R-:W-:Y:S01]  /*06a0*/  @!UP0 ULEA UR6, UR7, UR6, 0x18 ;  /* 0x0000000607068291 */ /* 0x001fe2000f8ec03f */
[----:B------:R-:W-:Y:S01]  /*06b0*/  VOTEU.ALL UP0, P0 ;  /* 0x00000000003f7886 */ /* 0x000fe20000000000 */
[----:B------:R-:W-:-:S04]  /*06c0*/  ISETP.NE.AND P0, PT, R0, 0x3, PT ;  /* 0x000000030000780c */ /* 0x000fc80003f05270 */
[----:B------:R-:W-:Y:S01]  /*06d0*/  ISETP.EQ.OR P0, PT, R0, RZ, !P0 ;  /* 0x000000ff0000720c */ /* 0x000fe20004702670 */
[----:B-1----:R-:W-:-:S03]  /*06e0*/  @!P3 IMAD.WIDE.U32 R6, R9, R3, R4 ;  /* 0x000000030906b225 */ /* 0x002fc600078e0004 */
[C---:B------:R-:W-:Y:S01]  /*06f0*/  ISETP.EQ.AND P0, PT, R8.reuse, RZ, P0 ;  /* 0x000000ff0800720c */ /* 0x040fe20000702270 */
[----:B------:R-:W-:Y:S01]  /*0700*/  VIADD R8, R8, 0xffffffff ;  /* 0xffffffff08087836 */ /* 0x000fe20000000000 */
[----:B------:R-:W0:Y:S02]  /*0710*/  FENCE.VIEW.ASYNC.S ;  /* 0x00000000000073c6 */ /* 0x000e240000000000 */
[----:B0-----:R0:W1:Y:S01]  /*0720*/  @!UP0 SYNCS.EXCH.64 URZ, [UR6+0x130], UR4 ;  /* 0x00013004063f85b2 */ /* 0x0010620008000100 */
[----:B------:R-:W-:Y:S01]  /*0730*/  @!P3 IMAD.MOV.U32 R16, RZ, RZ, R6 ;  /* 0x000000ffff10b224 */ /* 0x000fe200078e0006 */
[----:B------:R-:W-:Y:S01]  /*0740*/  SEL R19, RZ, 0x1, !P0 ;  /* 0x00000001ff137807 */ /* 0x000fe20004000000 */
[----:B------:R-:W-:Y:S01]  /*0750*/  @!P3 IMAD.MOV.U32 R17, RZ, RZ, R7 ;  /* 0x000000ffff11b224 */ /* 0x000fe200078e0007 */
[----:B------:R-:W-:-:S04]  /*0760*/  ISETP.GE.U32.AND P1, PT, R8, 0x2, PT ;  /* 0x000000020800780c */ /* 0x000fc80003f26070 */
[----:B------:R-:W-:Y:S01]  /*0770*/  SEL R19, R19, 0x2, P1 ;  /* 0x0000000213137807 */ /* 0x000fe20000800000 */
[----:B------:R0:W1:Y:S01]  /*0780*/  @!UP1 SYNCS.EXCH.64 URZ, [UR6+0x138], UR4 ;  /* 0x00013804063f95b2 */ /* 0x0000620008000100 */
[----:B------:R-:W-:Y:S01]  /*0790*/  NOP ;  /* 0x0000000000007918 */ /* 0x000fe20000000000 */
[----:B-1----:R-:W-:Y:S06]  /*07a0*/  BAR.SYNC.DEFER_BLOCKING 0x0 ;  /* 0x0000000000007b1d */ /* 0x002fec0000010000 */
[----:B------:R-:W-:Y:S05]  /*07b0*/  @!P2 BRA `(.L_x_4) ;  /* 0x0000003c009ca947 */ /* 0x000fea0003800000 */
[----:B------:R-:W-:-:S13]  /*07c0*/  ISETP.GT.U32.AND P0, PT, R8, 0x1, PT ;  /* 0x000000010800780c */ /* 0x000fda0003f04070 */
[----:B0-----:R-:W-:Y:S05]  /*07d0*/  @P0 EXIT ;  /* 0x000000000000094d */ /* 0x001fea0003800000 */
[----:B------:R-:W-:Y:S01]  /*07e0*/  ULDC.64 UR4, c[0x0][0x650] ;  /* 0x0001940000047ab9 */ /* 0x000fe20000000a00 */
[----:B------:R-:W-:Y:S01]  /*07f0*/  PRMT R0, RZ, 0x7610, R0 ;  /* 0x00007610ff007816 */ /* 0x000fe20000000000 */
[----:B------:R-:W-:Y:S01]  /*0800*/  IMAD.MOV.U32 R58, RZ, RZ, -0x1 ;  /* 0xffffffffff3a7424 */ /* 0x000fe200078e00ff */
[----:B------:R-:W-:Y:S01]  /*0810*/  ISETP.GE.U32.AND P0, PT, R16, UR4, PT ;  /* 0x0000000410007c0c */ /* 0x000fe2000bf06070 */
[----:B------:R-:W-:Y:S02]  /*0820*/  IMAD.MOV.U32 R59, RZ, RZ, -0x1 ;  /* 0xffffffffff3b7424 */ /* 0x000fe400078e00ff */
[----:B------:R-:W-:Y:S01]  /*0830*/  IMAD.MOV.U32 R57, RZ, RZ, -0x1 ;  /* 0xffffffffff397424 */ /* 0x000fe200078e00ff */
[----:B------:R-:W-:-:S13]  /*0840*/  ISETP.GE.U32.AND.EX P0, PT, R17, UR5, PT, P0 ;  /* 0x0000000511007c0c */ /* 0x000fda000bf06100 */
[----:B------:R-:W-:Y:S05]  /*0850*/  @P0 BRA `(.L_x_5) ;  /* 0x0000000400540947 */ /* 0x000fea0003800000 */
[----:B------:R-:W0:Y:S01]  /*0860*/  LDC.64 R14, c[0x0][0x628] ;  /* 0x00018a00ff0e7b82 */ /* 0x000e220000000a00 */
[----:B------:R-:W-:Y:S02]  /*0870*/  IMAD.MOV.U32 R6, RZ, RZ, R16 ;  /* 0x000000ffff067224 */ /* 0x000fe400078e0010 */
[----:B------:R-:W-:-:S05]  /*0880*/  IMAD.MOV.U32 R7, RZ, RZ, R17 ;  /* 0x000000ffff077224 */ /* 0x000fca00078e0011 */
[----:B------:R-:W1:Y:S08]  /*0890*/  LDC R0, c[0x0][0x630] ;  /* 0x00018c00ff007b82 */ /* 0x000e700000000800 */
[----:B------:R-:W2:Y:S01]  /*08a0*/  LDC.64 R20, c[0x0][0x620] ;  /* 0x00018800ff147b82 */ /* 0x000ea20000000a00 */
[----:B0-----:R-:W-:-:S04]  /*08b0*/  ISETP.NE.U32.AND P0, PT, R14, RZ, PT ;  /* 0x000000ff0e00720c */ /* 0x001fc80003f05070 */
[----:B------:R-:W-:-:S13]  /*08c0*/  ISETP.NE.AND.EX P0, PT, R15, RZ, PT, P0 ;  /* 0x000000ff0f00720c */ /* 0x000fda0003f05300 */
[----:B-12---:R-:W-:Y:S05]  /*08d0*/  @!P0 BRA `(.L_x_6) ;  /* 0x0000000000288947 */ /* 0x006fea0003800000 */
[----:B------:R-:W0:Y:S02]  /*08e0*/  LDC R11, c[0x0][0x634] ;  /* 0x00018d00ff0b7b82 */ /* 0x000e240000000800 */
[----:B0-----:R-:W-:-:S05]  /*08f0*/  IADD3 R11, P0, R16, R11, RZ ;  /* 0x0000000b100b7210 */ /* 0x001fca0007f1e0ff */
[----:B------:R-:W-:-:S04]  /*0900*/  IMAD.X R13, RZ, RZ, R17, P0 ;  /* 0x000000ffff0d7224 */ /* 0x000fc800000e0611 */
[----:B------:R-:W-:-:S04]  /*0910*/  IMAD.WIDE.U32 R6, R13, R14, RZ ;  /* 0x0000000e0d067225 */ /* 0x000fc800078e00ff */
[----:B------:R-:W-:-:S04]  /*0920*/  IMAD.WIDE.U32 R8, P0, R11, R15, R6 ;  /* 0x0000000f0b087225 */ /* 0x000fc80007800006 */
[----:B------:R-:W-:-:S04]  /*0930*/  IMAD.WIDE.U32 R6, R11, R14, RZ ;  /* 0x0000000e0b067225 */ /* 0x000fc800078e00ff */
[----:B------:R-:W-:Y:S01]  /*0940*/  IMAD.X R11, RZ, RZ, RZ, P0 ;  /* 0x000000ffff0b7224 */ /* 0x000fe200000e06ff */
[----:B------:R-:W-:Y:S01]  /*0950*/  IADD3 RZ, P0, R7, R8, RZ ;  /* 0x0000000807ff7210 */ /* 0x000fe20007f1e0ff */
[----:B------:R-:W-:-:S04]  /*0960*/  IMAD.MOV.U32 R10, RZ, RZ, R9 ;  /* 0x000000ffff0a7224 */ /* 0x000fc800078e0009 */
[----:B------:R-:W-:-:S08]  /*0970*/  IMAD.WIDE.U32.X R6, R13, R15, R10, P0 ;  /* 0x0000000f0d067225 */ /* 0x000fd000000e040a */
.L_x_6:
[-CC-:B------:R-:W-:Y:S01]  /*0980*/  SHF.R.U64 R57, R6, R0.reuse, R7.reuse ;  /* 0x0000000006397219 */ /* 0x180fe20000001207 */
[----:B------:R-:W0:Y:S01]  /*0990*/  LDC R10, c[0x0][0x618] ;  /* 0x00018600ff0a7b82 */ /* 0x000e220000000800 */
[----:B------:R-:W-:Y:S01]  /*09a0*/  SHF.R.U32.HI R5, RZ, R0, R7 ;  /* 0x00000000ff057219 */ /* 0x000fe20000011607 */
[----:B------:R-:W-:Y:S01]  /*09b0*/  ULDC UR4, c[0x0][0x150] ;  /* 0x0000540000047ab9 */ /* 0x000fe20000000800 */
[----:B------:R-:W-:Y:S02]  /*09c0*/  IADD3 R9, P0, RZ, -R57, RZ ;  /* 0x80000039ff097210 */ /* 0x000fe40007f1e0ff */
[----:B------:R-:W-:-:S03]  /*09d0*/  I2FP.F32.U32 R0, R4 ;  /* 0x0000000400007245 */ /* 0x000fc60000201000 */
[----:B------:R-:W1:Y:S01]  /*09e0*/  LDC.64 R28, c[0x0][0x640] ;  /* 0x00019000ff1c7b82 */ /* 0x000e620000000a00 */
[----:B------:R-:W-:Y:S02]  /*09f0*/  IMAD.X R11, RZ, RZ, ~R5, P0 ;  /* 0x000000ffff0b7224 */ /* 0x000fe400000e0e05 */
[----:B------:R-:W-:Y:S01]  /*0a00*/  FMUL R0, R0, UR4 ;  /* 0x0000000400007c20 */ /* 0x000fe20008400000 */
[----:B------:R-:W-:Y:S01]  /*0a10*/  IMAD.WIDE.U32 R6, R9, R20, R16 ;  /* 0x0000001409067225 */ /* 0x000fe200078e0010 */
[----:B------:R-:W-:-:S03]  /*0a20*/  ULDC UR4, c[0x0][0x154] ;  /* 0x0000550000047ab9 */ /* 0x000fc60000000800 */
[----:B------:R-:W-:Y:S01]  /*0a30*/  IMAD R8, R11, R20, RZ ;  /* 0x000000140b087224 */ /* 0x000fe200078e02ff */
[----:B------:R-:W2:Y:S01]  /*0a40*/  LDC R5, c[0x0][0x144] ;  /* 0x00005100ff057b82 */ /* 0x000ea20000000800 */
[----:B------:R-:W3:Y:S02]  /*0a50*/  F2I.U32.TRUNC.NTZ R0, R0 ;  /* 0x0000000000007305 */ /* 0x000ee4000020f000 */
[----:B------:R-:W-:-:S04]  /*0a60*/  IMAD R9, R9, R21, R8 ;  /* 0x0000001509097224 */ /* 0x000fc800078e0208 */
[----:B------:R-:W-:Y:S01]  /*0a70*/  IMAD.IADD R7, R7, 0x1, R9 ;  /* 0x0000000107077824 */ /* 0x000fe200078e0209 */
[----:B------:R-:W4:Y:S01]  /*0a80*/  LDC R12, c[0x0][0x608] ;  /* 0x00018200ff0c7b82 */ /* 0x000f220000000800 */
[----:B------:R-:W-:-:S03]  /*0a90*/  IMAD.MOV.U32 R9, RZ, RZ, -0x1 ;  /* 0xffffffffff097424 */ /* 0x000fc600078e00ff */
[-CC-:B0-----:R-:W-:Y:S02]  /*0aa0*/  SHF.R.U64 R20, R6, R10.reuse, R7.reuse ;  /* 0x0000000a06147219 */ /* 0x181fe40000001207 */
[----:B------:R-:W-:Y:S02]  /*0ab0*/  I2FP.F32.U32 R6, R3 ;  /* 0x0000000300067245 */ /* 0x000fe40000201000 */
[----:B------:R-:W0:Y:S01]  /*0ac0*/  LDC R26, c[0x0][0x658] ;  /* 0x00019600ff1a7b82 */ /* 0x000e220000000800 */
[----:B-1----:R-:W-:Y:S01]  /*0ad0*/  ISETP.NE.U32.AND P0, PT, R28, RZ, PT ;  /* 0x000000ff1c00720c */ /* 0x002fe20003f05070 */
[----:B---3--:R-:W-:Y:S01]  /*0ae0*/  IMAD.MOV R8, RZ, RZ, -R0 ;  /* 0x000000ffff087224 */ /* 0x008fe200078e0a00 */
[----:B------:R-:W-:Y:S01]  /*0af0*/  SHF.R.U32.HI R7, RZ, R10, R7 ;  /* 0x0000000aff077219 */ /* 0x000fe20000011607 */
[----:B------:R-:W-:Y:S01]  /*0b00*/  FMUL R6, R6, UR4 ;  /* 0x0000000406067c20 */ /* 0x000fe20008400000 */
[----:B------:R-:W-:-:S03]  /*0b10*/  ISETP.NE.AND.EX P0, PT, R29, RZ, PT, P0 ;  /* 0x000000ff1d00720c */ /* 0x000fc60003f05300 */
[----:B------:R-:W1:Y:S01]  /*0b20*/  LDC R14, c[0x0][0x148] ;  /* 0x00005200ff0e7b82 */ /* 0x000e620000000800 */
[----:B--2---:R-:W-:-:S07]  /*0b30*/  IMAD R0, R5, R8, R4 ;  /* 0x0000000805007224 */ /* 0x004fce00078e0204 */
[----:B------:R-:W2:Y:S01]  /*0b40*/  LDC R24, c[0x0][0x600] ;  /* 0x00018000ff187b82 */ /* 0x000ea20000000800 */
[-CC-:B----4-:R-:W-:Y:S02]  /*0b50*/  SHF.R.U64 R30, R20, R12.reuse, R7.reuse ;  /* 0x0000000c141e7219 */ /* 0x190fe40000001207 */
[----:B------:R-:W-:Y:S01]  /*0b60*/  SHF.R.U32.HI R5, RZ, R12, R7 ;  /* 0x0000000cff057219 */ /* 0x000fe20000011607 */
[----:B------:R-:W-:Y:S01]  /*0b70*/  IMAD.MOV.U32 R7, RZ, RZ, 0x1 ;  /* 0x00000001ff077424 */ /* 0x000fe200078e00ff */
[----:B------:R3:W4:Y:S03]  /*0b80*/  F2I.U32.TRUNC.NTZ R12, R6 ;  /* 0x00000006000c7305 */ /* 0x000726000020f000 */
[----:B------:R-:W1:Y:S01]  /*0b90*/  LDC R15, c[0x0][0x648] ;  /* 0x00019200ff0f7b82 */ /* 0x000e620000000800 */
[-C--:B0-----:R-:W-:Y:S02]  /*0ba0*/  SHF.L.U32 R4, R9, R26.reuse, RZ ;  /* 0x0000001a09047219 */ /* 0x081fe400000006ff */
[----:B------:R-:W-:-:S02]  /*0bb0*/  SHF.R.U64 R32, R30, R26, R5 ;  /* 0x0000001a1e207219 */ /* 0x000fc40000001205 */
[----:B------:R-:W-:Y:S02]  /*0bc0*/  LOP3.LUT R11, RZ, R4, RZ, 0x33, !PT ;  /* 0x00000004ff0b7212 */ /* 0x000fe400078e33ff */
[-C--:B------:R-:W-:Y:S01]  /*0bd0*/  SHF.R.U32.HI R5, RZ, R26.reuse, R5 ;  /* 0x0000001aff057219 */ /* 0x080fe20000011605 */
[----:B------:R-:W0:Y:S01]  /*0be0*/  LDC R21, c[0x0][0x638] ;  /* 0x00018e00ff157b82 */ /* 0x000e220000000800 */
[----:B------:R-:W-:Y:S01]  /*0bf0*/  SHF.L.U32 R10, R7, R26, RZ ;  /* 0x0000001a070a7219 */ /* 0x000fe200000006ff */
[----:B------:R-:W-:-:S06]  /*0c00*/  IMAD.MOV.U32 R4, RZ, RZ, R32 ;  /* 0x000000ffff047224 */ /* 0x000fcc00078e0020 */
[----:B------:R-:W0:Y:S01]  /*0c10*/  LDC R58, c[0x0][0x610] ;  /* 0x00018400ff3a7b82 */ /* 0x000e220000000800 */
[----:B---34-:R-:W-:Y:S05]  /*0c20*/  @!P0 BRA `(.L_x_7) ;  /* 0x0000000000288947 */ /* 0x018fea0003800000 */
[----:B------:R-:W3:Y:S02]  /*0c30*/  LDC R9, c[0x0][0x64c] ;  /* 0x00019300ff097b82 */ /* 0x000ee40000000800 */
[----:B---3--:R-:W-:-:S05]  /*0c40*/  IADD3 R9, P0, R32, R9, RZ ;  /* 0x0000000920097210 */ /* 0x008fca0007f1e0ff */
        /* <DEDUP_REMOVED lines=8> */
.L_x_7:
[----:B-1----:R-:W-:Y:S01]  /*0cd0*/  SHF.R.U64 R4, R4, R15, R5 ;  /* 0x0000000f04047219 */ /* 0x002fe20000001205 */
[----:B--2---:R-:W-:Y:S01]  /*0ce0*/  VIADD R5, R24, 0xffffffff ;  /* 0xffffffff18057836 */ /* 0x004fe20000000000 */
[----:B------:R-:W-:Y:S01]  /*0cf0*/  LOP3.LUT R11, R30, R11, RZ, 0xc0, !PT ;  /* 0x0000000b1e0b7212 */ /* 0x000fe200078ec0ff */
[----:B------:R-:W-:Y:S02]  /*0d00*/  IMAD.MOV R12, RZ, RZ, -R12 ;  /* 0x000000ffff0c7224 */ /* 0x000fe400078e0a0c */
[----:B------:R-:W-:Y:S01]  /*0d10*/  IMAD.MOV R6, RZ, RZ, -R4 ;  /* 0x000000ffff067224 */ /* 0x000fe200078e0a04 */
[----:B------:R-:W-:Y:S01]  /*0d20*/  LOP3.LUT R5, R20, R5, RZ, 0xc0, !PT ;  /* 0x0000000514057212 */ /* 0x000fe200078ec0ff */
[----:B------:R-:W-:Y:S02]  /*0d30*/  @P3 IMAD R0, R14, R12, R3 ;  /* 0x0000000c0e003224 */ /* 0x000fe400078e0203 */
[----:B------:R-:W-:Y:S02]  /*0d40*/  IMAD R11, R10, R4, R11 ;  /* 0x000000040a0b7224 */ /* 0x000fe400078e020b */
[----:B0-----:R-:W-:-:S02]  /*0d50*/  IMAD R3, R6, R21, R32 ;  /* 0x0000001506037224 */ /* 0x001fc400078e0220 */
[----:B------:R-:W-:Y:S02]  /*0d60*/  IMAD R58, R11, R58, R0 ;  /* 0x0000003a0b3a7224 */ /* 0x000fe400078e0200 */
[----:B------:R-:W-:Y:S02]  /*0d70*/  IMAD R3, R3, R24, R5 ;  /* 0x0000001803037224 */ /* 0x000fe400078e0205 */
[----:B------:R-:W-:-:S03]  /*0d80*/  IMAD.MOV.U32 R0, RZ, RZ, 0x1 ;  /* 0x00000001ff007424 */ /* 0x000fc600078e00ff */
[----:B------:R-:W-:Y:S02]  /*0d90*/  SEL R59, R3, R58, !P3 ;  /* 0x0000003a033b7207 */ /* 0x000fe40005800000 */
[----:B------:R-:W-:-:S07]  /*0da0*/  SEL R58, R58, R3, !P3 ;  /* 0x000000033a3a7207 */ /* 0x000fce0005800000 */
.L_x_5:
[----:B------:R-:W-:-:S08]  /*0db0*/  NOP ;  /* 0x0000000000007918 */ /* 0x000fd00000000000 */
[----:B------:R-:W0:Y:S02]  /*0dc0*/  USETMAXREG.TRY_ALLOC.CTAPOOL UP0, 0xe8 ;  /* 0x000000e8000079c8 */ /* 0x000e240008000600 */
[----:B0-----:R-:W-:-:S13]  /*0dd0*/  PLOP3.LUT P0, PT, PT, PT, UP0, 0x80, 0x0 ;  /* 0x000000000000781c */ /* 0x001fda0003f0f008 */
[----:B------:R-:W-:Y:S05]  /*0de0*/  @!P0 BRA `(.L_x_5) ;  /* 0xfffffffc00f08947 */ /* 0x000fea000383ffff */
[----:B------:R-:W-:Y:S01]  /*0df0*/  ULDC.64 UR4, c[0x0][0x598] ;  /* 0x0001660000047ab9 */ /* 0x000fe20000000a00 */
[----:B------:R-:W-:Y:S01]  /*0e00*/  ULDC.64 UR36, c[0x0][0x208] ;  /* 0x0000820000247ab9 */ /* 0x000fe20000000a00 */
[----:B------:R-:W-:-:S04]  /*0e10*/  ISETP.NE.U32.AND P0, PT, RZ, UR4, PT ;  /* 0x00000004ff007c0c */ /* 0x000fc8000bf05070 */
[----:B------:R-:W-:-:S13]  /*0e20*/  ISETP.NE.AND.EX P0, PT, RZ, UR5, PT, P0 ;  /* 0x00000005ff007c0c */ /* 0x000fda000bf05300 */
[----:B------:R-:W-:Y:S05]  /*0e30*/  @!P0 BRA `(.L_x_8) ;  /* 0x00000000001c8947 */ /* 0x000fea0003800000 */
[----:B------:R-:W0:Y:S02]  /*0e40*/  LDC.64 R4, c[0x0][0x598] ;  /* 0x00016600ff047b82 */ /* 0x000e240000000a00 */
[----:B0-----:R-:W2:Y:S02]  /*0e50*/  LDG.E.64 R4, desc[UR36][R4.64] ;  /* 0x0000002404047981 */ /* 0x001ea4000c1e1b00 */
[----:B--2---:R-:W-:-:S04]  /*0e60*/  ISETP.NE.U32.AND P0, PT, R4, RZ, PT ;  /* 0x000000ff0400720c */ /* 0x004fc80003f05070 */
[----:B------:R-:W-:-:S13]  /*0e70*/  ISETP.NE.AND.EX P0, PT, R5, RZ, PT, P0 ;  /* 0x000000ff0500720c */ /* 0x000fda0003f05300 */
[----:B------:R-:W-:Y:S05]  /*0e80*/  @!P0 BRA `(.L_x_8) ;  /* 0x0000000000088947 */ /* 0x000fea0003800000 */
[----:B------:R0:W5:Y:S01]  /*0e90*/  LD.E R23, desc[UR36][R4.64] ;  /* 0x0000002404177980 */ /* 0x000162000c101900 */
[----:B------:R-:W-:Y:S05]  /*0ea0*/  BRA `(.L_x_9) ;  /* 0x0000000000247947 */ /* 0x000fea0003800000 */
.L_x_8:
[----:B------:R-:W-:Y:S02]  /*0eb0*/  ULDC.64 UR4, c[0x0][0x588] ;  /* 0x0001620000047ab9 */ /* 0x000fe40000000a00 */
[----:B------:R-:W-:-:S04]  /*0ec0*/  ISETP.NE.U32.AND P0, PT, RZ, UR4, PT ;  /* 0x00000004ff007c0c */ /* 0x000fc8000bf05070 */
[----:B------:R-:W-:-:S13]  /*0ed0*/  ISETP.NE.AND.EX P0, PT, RZ, UR5, PT, P0 ;  /* 0x00000005ff007c0c */ /* 0x000fda000bf05300 */
[----:B------:R-:W-:Y:S05]  /*0ee0*/  @!P0 BRA `(.L_x_10) ;  /* 0x00000000000c8947 */ /* 0x000fea0003800000 */
[----:B------:R-:W0:Y:S02]  /*0ef0*/  LDC.64 R4, c[0x0][0x588] ;  /* 0x00016200ff047b82 */ /* 0x000e240000000a00 */
[----:B0-----:R1:W5:Y:S01]  /*0f00*/  LDG.E R23, desc[UR36][R4.64] ;  /* 0x0000002404177981 */ /* 0x001362000c1e1900 */
[----:B------:R-:W-:Y:S05]  /*0f10*/  BRA `(.L_x_9) ;  /* 0x0000000000087947 */ /* 0x000fea0003800000 */
.L_x_10:
[----:B------:R-:W-:Y:S02]  /*0f20*/  ULDC UR4, c[0x0][0x580] ;  /* 0x0001600000047ab9 */ /* 0x000fe40000000800 */
[----:B------:R-:W-:-:S07]  /*0f30*/  IMAD.U32 R23, RZ, RZ, UR4 ;  /* 0x00000004ff177e24 */ /* 0x000fce000f8e00ff */
.L_x_9:
[----:B------:R-:W-:Y:S02]  /*0f40*/  ULDC.64 UR4, c[0x0][0x5a0] ;  /* 0x0001680000047ab9 */ /* 0x000fe40000000a00 */
[----:B------:R-:W-:-:S04]  /*0f50*/  ISETP.NE.U32.AND P0, PT, RZ, UR4, PT ;  /* 0x00000004ff007c0c */ /* 0x000fc8000bf05070 */
[----:B------:R-:W-:-:S13]  /*0f60*/  ISETP.NE.AND.EX P0, PT, RZ, UR5, PT, P0 ;  /* 0x00000005ff007c0c */ /* 0x000fda000bf05300 */
[----:B------:R-:W-:Y:S05]  /*0f70*/  @!P0 BRA `(.L_x_11) ;  /* 0x00000000001c8947 */ /* 0x000fea0003800000 */
[----:B01----:R-:W0:Y:S02]  /*0f80*/  LDC.64 R4, c[0x0][0x5a0] ;  /* 0x00016800ff047b82 */ /* 0x003e240000000a00 */
[----:B0-----:R-:W2:Y:S02]  /*0f90*/  LDG.E.64 R4, desc[UR36][R4.64] ;  /* 0x0000002404047981 */ /* 0x001ea4000c1e1b00 */
[----:B--2---:R-:W-:-:S04]  /*0fa0*/  ISETP.NE.U32.AND P0, PT, R4, RZ, PT ;  /* 0x000000ff0400720c */ /* 0x004fc80003f05070 */
[----:B------:R-:W-:-:S13]  /*0fb0*/  ISETP.NE.AND.EX P0, PT, R5, RZ, PT, P0 ;  /* 0x000000ff0500720c */ /* 0x000fda0003f05300 */
[----:B------:R-:W-:Y:S05]  /*0fc0*/  @!P0 BRA `(.L_x_11) ;  /* 0x0000000000088947 */ /* 0x000fea0003800000 */
[----:B------:R0:W5:Y:S01]  /*0fd0*/  LD.E R56, desc[UR36][R4.64] ;  /* 0x0000002404387980 */ /* 0x000162000c101900 */
[----:B------:R-:W-:Y:S05]  /*0fe0*/  BRA `(.L_x_12) ;  /* 0x0000000000247947 */ /* 0x000fea0003800000 */
.L_x_11:
[----:B------:R-:W-:Y:S02]  /*0ff0*/  ULDC.64 UR4, c[0x0][0x590] ;  /* 0x0001640000047ab9 */ /* 0x000fe40000000a00 */
[----:B------:R-:W-:-:S04]  /*1000*/  ISETP.NE.U32.AND P0, PT, RZ, UR4, PT ;  /* 0x00000004ff007c0c */ /* 0x000fc8000bf05070 */
[----:B------:R-:W-:-:S13]  /*1010*/  ISETP.NE.AND.EX P0, PT, RZ, UR5, PT, P0 ;  /* 0x00000005ff007c0c */ /* 0x000fda000bf05300 */
[----:B------:R-:W-:Y:S05]  /*1020*/  @!P0 BRA `(.L_x_13) ;  /* 0x00000000000c8947 */ /* 0x000fea0003800000 */
[----:B01----:R-:W0:Y:S02]  /*1030*/  LDC.64 R4, c[0x0][0x590] ;  /* 0x00016400ff047b82 */ /* 0x003e240000000a00 */
[----:B0-----:R1:W5:Y:S01]  /*1040*/  LDG.E R56, desc[UR36][R4.64] ;  /* 0x0000002404387981 */ /* 0x001362000c1e1900 */
[----:B------:R-:W-:Y:S05]  /*1050*/  BRA `(.L_x_12) ;  /* 0x0000000000087947 */ /* 0x000fea0003800000 */
.L_x_13:
[----:B------:R-:W-:Y:S02]  /*1060*/  ULDC UR4, c[0x0][0x584] ;  /* 0x0001610000047ab9 */ /* 0x000fe40000000800 */
[----:B------:R-:W-:-:S07]  /*1070*/  IMAD.U32 R56, RZ, RZ, UR4 ;  /* 0x00000004ff387e24 */ /* 0x000fce000f8e00ff */
.L_x_12:
[----:B------:R-:W-:-:S13]  /*1080*/  LOP3.LUT P0, RZ, R0, 0xff, RZ, 0xc0, !PT ;  /* 0x000000ff00ff7812 */ /* 0x000fda000780c0ff */
[----:B------:R-:W-:Y:S05]  /*1090*/  @!P0 EXIT ;  /* 0x000000000000894d */ /* 0x000fea0003800000 */
[----:B------:R-:W-:Y:S01]  /*10a0*/  ULDC UR4, c[0x0][0x28c] ;  /* 0x0000a30000047ab9 */ /* 0x000fe20000000800 */
[----:B------:R-:W-:Y:S01]  /*10b0*/  LOP3.LUT R62, R19, 0x1, RZ, 0xfc, !PT ;  /* 0x00000001133e7812 */ /* 0x000fe200078efcff */
[----:B------:R-:W-:Y:S01]  /*10c0*/  UIADD3 UR4, UR4, 0x1f, URZ ;  /* 0x0000001f04047890 */ /* 0x000fe2000fffe03f */
[----:B------:R-:W-:Y:S01]  /*10d0*/  UMOV UR38, URZ ;  /* 0x0000003f00267c82 */ /* 0x000fe20008000000 */
[----:B------:R-:W-:Y:S02]  /*10e0*/  UMOV UR39, URZ ;  /* 0x0000003f00277c82 */ /* 0x000fe40008000000 */
[----:B------:R-:W-:-:S04]  /*10f0*/  USHF.R.S32.HI UR5, URZ, 0x1f, UR4 ;  /* 0x0000001f3f057899 */ /* 0x000fc80008011404 */
[----:B------:R-:W-:-:S04]  /*1100*/  ULEA.HI UR5, UR5, UR4, URZ, 0x5 ;  /* 0x0000000405057291 */ /* 0x000fc8000f8f283f */
[----:B------:R-:W-:-:S12]  /*1110*/  USHF.R.S32.HI UR40, URZ, 0x5, UR5 ;  /* 0x000000053f287899 */ /* 0x000fd80008011405 */
.L_x_95:
[----:B------:R-:W-:Y:S01]  /*1120*/  LOP3.LUT R0, R18, 0x80, RZ, 0xc0, !PT ;  /* 0x0000008012007812 */ /* 0x000fe200078ec0ff */
[----:B--2---:R-:W2:Y:S01]  /*1130*/  S2UR UR7, SR_CgaCtaId ;  /* 0x00000000000779c3 */ /* 0x004ea20000008800 */
[----:B------:R-:W-:Y:S02]  /*1140*/  UMOV UR6, 0x400 ;  /* 0x0000040000067882 */ /* 0x000fe40000000000 */
[----:B------:R-:W-:-:S06]  /*1150*/  SHF.R.U32.HI R0, RZ, 0x7, R0 ;  /* 0x00000007ff007819 */ /* 0x000fcc0000011600 */
[----:B---3--:R-:W3:Y:S01]  /*1160*/  SHFL.IDX PT, R0, R0, RZ, 0x1f ;  /* 0x00001fff00007589 */ /* 0x008ee200000e0000 */
[----:B--2---:R-:W-:Y:S01]  /*1170*/  ULEA UR42, UR7, UR6, 0x18 ;  /* 0x00000006072a7291 */ /* 0x004fe2000f8ec03f */
[----:B---3--:R-:W-:-:S13]  /*1180*/  R2UR UR4, R0 ;  /* 0x00000000000472ca */ /* 0x008fda00000e0000 */
[----:B------:R-:W-:-:S04]  /*1190*/  ULEA.HI UR5, UR4, UR4, URZ, 0x1 ;  /* 0x0000000404057291 */ /* 0x000fc8000f8f083f */
[----:B------:R-:W-:-:S04]  /*11a0*/  ULOP3.LUT UR5, UR5, 0xffffe, URZ, 0xc0, !UPT ;  /* 0x000ffffe05057892 */ /* 0x000fc8000f8ec03f */
[----:B------:R-:W-:-:S03]  /*11b0*/  UIADD3 UR5, UR4, -UR5, URZ ;  /* 0x8000000504057290 */ /* 0x000fc6000fffe03f */
[----:B------:R-:W-:Y:S01]  /*11c0*/  ULDC UR4, c[0x0][0x28c] ;  /* 0x0000a30000047ab9 */ /* 0x000fe20000000800 */
[----:B------:R-:W-:Y:S01]  /*11d0*/  ULEA UR5, UR5, UR42, 0xc ;  /* 0x0000002a05057291 */ /* 0x000fe2000f8e603f */
[----:B------:R-:W-:-:S03]  /*11e0*/  ISETP.LT.AND P0, PT, RZ, UR4, PT ;  /* 0x00000004ff007c0c */ /* 0x000fc6000bf01270 */
[----:B------:R-:W-:-:S04]  /*11f0*/  UIADD3 UR5, UR5, 0x200, URZ ;  /* 0x0000020005057890 */ /* 0x000fc8000fffe03f */
[----:B------:R-:W-:-:S04]  /*1200*/  USHF.R.U32.HI UR5, URZ, 0x4, UR5 ;  /* 0x000000043f057899 */ /* 0x000fc80008011605 */
[----:B------:R-:W-:Y:S02]  /*1210*/  ULOP3.LUT UR41, UR5, 0x3fff, URZ, 0xc0, !UPT ;  /* 0x00003fff05297892 */ /* 0x000fe4000f8ec03f */
[----:B-1--45:R-:W-:Y:S10]  /*1220*/  @P0 BRA `(.L_x_14) ;  /* 0x0000000000400947 */ /* 0x032ff40003800000 */
[----:B------:R-:W-:Y:S01]  /*1230*/  MOV R0, 0x0 ;  /* 0x0000000000007802 */ /* 0x000fe20000000f00 */
[----:B------:R-:W-:Y:S01]  /*1240*/  ULDC.64 UR4, c[0x4][0x68] ;  /* 0x01001a0000047ab9 */ /* 0x000fe20000000a00 */
[----:B------:R-:W-:Y:S01]  /*1250*/  ULDC.64 UR6, c[0x4][0x8] ;  /* 0x0100020000067ab9 */ /* 0x000fe20000000a00 */
[----:B01----:R-:W-:Y:S01]  /*1260*/  IMAD.U32 R4, RZ, RZ, UR4 ;  /* 0x00000004ff047e24 */ /* 0x003fe2000f8e00ff */
[----:B------:R0:W1:Y:S01]  /*1270*/  LDC.64 R14, c[0x4][R0] ;  /* 0x01000000000e7b82 */ /* 0x0000620000000a00 */
[----:B------:R-:W-:Y:S01]  /*1280*/  IMAD.U32 R5, RZ, RZ, UR5 ;  /* 0x00000005ff057e24 */ /* 0x000fe2000f8e00ff */
[----:B------:R-:W-:Y:S01]  /*1290*/  ULDC.64 UR4, c[0x4][0x70] ;  /* 0x01001c0000047ab9 */ /* 0x000fe20000000a00 */
[----:B------:R-:W-:Y:S02]  /*12a0*/  IMAD.U32 R10, RZ, RZ, UR6 ;  /* 0x00000006ff0a7e24 */ /* 0x000fe4000f8e00ff */
[----:B------:R-:W-:Y:S02]  /*12b0*/  IMAD.U32 R6, RZ, RZ, UR4 ;  /* 0x00000004ff067e24 */ /* 0x000fe4000f8e00ff */
[----:B------:R-:W-:-:S02]  /*12c0*/  IMAD.U32 R7, RZ, RZ, UR5 ;  /* 0x00000005ff077e24 */ /* 0x000fc4000f8e00ff */
[----:B------:R-:W-:Y:S02]  /*12d0*/  IMAD.U32 R11, RZ, RZ, UR7 ;  /* 0x00000007ff0b7e24 */ /* 0x000fe4000f8e00ff */
[----:B------:R-:W-:Y:S02]  /*12e0*/  IMAD.MOV.U32 R8, RZ, RZ, 0x1e1 ;  /* 0x000001e1ff087424 */ /* 0x000fe400078e00ff */
[----:B------:R-:W-:Y:S02]  /*12f0*/  IMAD.MOV.U32 R12, RZ, RZ, 0x1 ;  /* 0x00000001ff0c7424 */ /* 0x000fe400078e00ff */
[----:B0-----:R-:W-:-:S07]  /*1300*/  IMAD.MOV.U32 R13, RZ, RZ, RZ ;  /* 0x000000ffff0d7224 */ /* 0x001fce00078e00ff */
[----:B------:R-:W-:-:S07]  /*1310*/  LEPC R20, `(.L_x_14) ;  /* 0x000000001014794e */ /* 0x000fce0000000000 */
[----:B-1---5:R-:W-:Y:S05]  /*1320*/  CALL.ABS.NOINC R14 ;  /* 0x000000000e007343 */ /* 0x022fea0003c00000 */
.L_x_14:
[----:B------:R-:W-:-:S13]  /*1330*/  ISETP.NE.AND P0, PT, R62, 0x3, PT ;  /* 0x000000033e00780c */ /* 0x000fda0003f05270 */
[----:B------:R-:W-:Y:S05]  /*1340*/  @!P0 BRA `(.L_x_15) ;  /* 0x0000000000048947 */ /* 0x000fea0003800000 */
[----:B------:R-:W-:Y:S01]  /*1350*/  BPT.TRAP 0x1 ;  /* 0x000000040000795c */ /* 0x000fe20000300000 */
.L_x_15:
[----:B------:R-:W-:Y:S02]  /*1360*/  IMAD.U32 R3, RZ, RZ, UR39 ;  /* 0x00000027ff037e24 */ /* 0x000fe4000f8e00ff */
[----:B------:R-:W-:-:S03]  /*1370*/  IMAD.U32 R0, RZ, RZ, UR38 ;  /* 0x00000026ff007e24 */ /* 0x000fc6000f8e00ff */
[----:B------:R-:W-:Y:S02]  /*1380*/  LEA R3, R3, UR42, 0x3 ;  /* 0x0000002a03037c11 */ /* 0x000fe4000f8e18ff */
[----:B------:R-:W-:-:S04]  /*1390*/  SHF.L.U32 R0, R0, 0x1f, RZ ;  /* 0x0000001f00007819 */ /* 0x000fc800000006ff */
[----:B------:R2:W3:Y:S01]  /*13a0*/  SYNCS.PHASECHK.TRANS64.TRYWAIT P1, [R3+URZ], R0 ;  /* 0x00000000030075a7 */ /* 0x0004e2000802017f */
[----:B------:R-:W-:Y:S05]  /*13b0*/  @!P0 BRA `(.L_x_16) ;  /* 0x0000000000048947 */ /* 0x000fea0003800000 */
[----:B------:R-:W-:Y:S01]  /*13c0*/  BPT.TRAP 0x1 ;  /* 0x000000040000795c */ /* 0x000fe20000300000 */
.L_x_16:
[----:B---3--:R-:W-:Y:S05]  /*13d0*/  @P1 BRA `(.L_x_17) ;  /* 0x0000000000081947 */ /* 0x008fea0003800000 */
[----:B------:R-:W3:Y:S02]  /*13e0*/  SYNCS.PHASECHK.TRANS64.TRYWAIT P1, [R3+URZ], R0 ;  /* 0x00000000030075a7 */ /* 0x000ee4000802017f */
[----:B---3--:R-:W-:Y:S05]  /*13f0*/  @!P1 BRA `(.L_x_18) ;  /* 0x0000005000109947 */ /* 0x008fea0003800000 */
.L_x_17:
[----:B------:R-:W-:-:S04]  /*1400*/  UISETP.LT.AND UP0, UPT, UR40, 0x1, UPT ;  /* 0x000000012800788c */ /* 0x000fc8000bf01270 */
[----:B------:R-:W-:-:S04]  /*1410*/  USEL UR4, UR40, 0x1, UP0 ;  /* 0x0000000128047887 */ /* 0x000fc80008000000 */
[----:B------:R-:W-:-:S06]  /*1420*/  UIADD3 UR4, UR40, -UR4, URZ ;  /* 0x8000000428047290 */ /* 0x000fcc000fffe03f */
[----:B--23--:R-:W-:Y:S01]  /*1430*/  IMAD.U32 R0, RZ, RZ, UR4 ;  /* 0x00000004ff007e24 */ /* 0x00cfe2000f8e00ff */
[----:B------:R-:W-:Y:S05]  /*1440*/  WARPSYNC.ALL ;  /* 0x0000000000007948 */ /* 0x000fea0003800000 */
[----:B------:R-:W-:Y:S01]  /*1450*/  ISETP.GE.AND P1, PT, R0, 0x1, PT ;  /* 0x000000010000780c */ /* 0x000fe20003f26270 */
[----:B------:R-:W-:Y:S01]  /*1460*/  UIADD3 UR4, UR42, 0x24200, URZ ;  /* 0x000242002a047890 */ /* 0x000fe2000fffe03f */
[----:B------:R-:W-:Y:S01]  /*1470*/  WARPGROUP.ARRIVE ;  /* 0x00000000000079c5 */ /* 0x000fe20000000000 */
[----:B------:R-:W-:Y:S02]  /*1480*/  ULOP3.LUT UR41, UR41, 0x10000, URZ, 0xfc, !UPT ;  /* 0x0001000029297892 */ /* 0x000fe4000f8efc3f */
[----:B------:R-:W-:Y:S01]  /*1490*/  USHF.R.U32.HI UR4, URZ, 0x4, UR4 ;  /* 0x000000043f047899 */ /* 0x000fe20008011604 */
[----:B------:R-:W-:Y:S01]  /*14a0*/  UMOV UR5, 0x80000020 ;  /* 0x8000002000057882 */ /* 0x000fe20000000000 */
[----:B------:R-:W-:-:S02]  /*14b0*/  UMOV UR7, 0x80000020 ;  /* 0x8000002000077882 */ /* 0x000fc40000000000 */
[----:B------:R-:W-:-:S04]  /*14c0*/  ULOP3.LUT UR4, UR4, 0x3fff, URZ, 0xc0, !UPT ;  /* 0x00003fff04047892 */ /* 0x000fc8000f8ec03f */
[----:B------:R-:W-:Y:S02]  /*14d0*/  ULOP3.LUT UR10, UR4, 0x10000, URZ, 0xfc, !UPT ;  /* 0x00010000040a7892 */ /* 0x000fe4000f8efc3f */
[----:B------:R-:W-:Y:S02]  /*14e0*/  ULEA UR4, UR39, UR41, 0x9 ;  /* 0x0000002927047291 */ /* 0x000fe4000f8e483f */
[----:B------:R-:W-:-:S09]  /*14f0*/  ULEA UR6, UR39, UR10, 0x8 ;  /* 0x0000000a27067291 */ /* 0x000fd2000f8e403f */
[----:B------:R-:W-:Y:S01]  /*1500*/  HGMMA.64x64x16.F32 R24, gdesc[UR4], RZ, !UPT, gsb0 ;  /* 0x00e00000041879f0 */ /* 0x000fe2000c0008ff */
[----:B------:R-:W-:Y:S02]  /*1510*/  UIADD3 UR4, UR4, 0x2, URZ ;  /* 0x0000000204047890 */ /* 0x000fe4000fffe03f */
[----:B------:R-:W-:Y:S01]  /*1520*/  UIADD3 UR6, UR6, 0x2, URZ ;  /* 0x0000000206067890 */ /* 0x000fe2000fffe03f */
[----:B------:R-:W-:Y:S01]  /*1530*/  UMOV UR5, 0x80000020 ;  /* 0x8000002000057882 */ /* 0x000fe20000000000 */
[----:B------:R-:W-:Y:S01]  /*1540*/  UMOV UR7, 0x80000020 ;  /* 0x8000002000077882 */ /* 0x000fe20000000000 */
[----:B------:R-:W-:Y:S02]  /*1550*/  WARPGROUP.DEPBAR.LE gsb0, 0x0 ;  /* 0x00008000000079c5 */ /* 0x000fe40000010000 */
[----:B------:R-:W-:-:S06]  /*1560*/  WARPGROUP.ARRIVE ;  /* 0x00000000000079c5 */ /* 0x000fcc0000000000 */
[----:B------:R-:W-:Y:S03]  /*1570*/  HGMMA.64x64x16.F32 R24, gdesc[UR4], R24, gsb0 ;  /* 0x00e00000041879f0 */ /* 0x000fe60008000818 */
[----:B------:R-:W-:Y:S02]  /*1580*/  WARPGROUP.DEPBAR.LE gsb0, 0x0 ;  /* 0x00008000000079c5 */ /* 0x000fe40000010000 */
[----:B------:R-:W-:Y:S05]  /*1590*/  @!P1 BRA `(.L_x_19) ;  /* 0x0000000000d89947 */ /* 0x000fea0003800000 */
[----:B------:R-:W-:Y:S02]  /*15a0*/  UIADD3 UR4, UR39, 0x1, URZ ;  /* 0x0000000127047890 */ /* 0x000fe4000fffe03f */
[----:B------:R-:W-:Y:S02]  /*15b0*/  UMOV UR9, UR39 ;  /* 0x0000002700097c82 */ /* 0x000fe40008000000 */
[----:B------:R-:W-:-:S04]  /*15c0*/  UISETP.NE.AND UP0, UPT, UR4, 0x12, UPT ;  /* 0x000000120400788c */ /* 0x000fc8000bf05270 */
[----:B------:R-:W-:Y:S02]  /*15d0*/  USEL UR5, URZ, 0x1, UP0 ;  /* 0x000000013f057887 */ /* 0x000fe40008000000 */
[----:B------:R-:W-:Y:S02]  /*15e0*/  USEL UR8, UR4, URZ, UP0 ;  /* 0x0000003f04087287 */ /* 0x000fe40008000000 */
[----:B------:R-:W-:-:S06]  /*15f0*/  ULOP3.LUT UR5, UR38, UR5, URZ, 0x3c, !UPT ;  /* 0x0000000526057292 */ /* 0x000fcc000f8e3c3f */
[----:B01----:R-:W-:-:S07]  /*1600*/  IMAD.U32 R5, RZ, RZ, UR5 ;  /* 0x00000005ff057e24 */ /* 0x003fce000f8e00ff */
.L_x_26:
[----:B01----:R-:W-:Y:S05]  /*1610*/  @!P0 BRA `(.L_x_20) ;  /* 0x0000000000048947 */ /* 0x003fea0003800000 */
[----:B------:R-:W-:Y:S01]  /*1620*/  BPT.TRAP 0x1 ;  /* 0x000000040000795c */ /* 0x000fe20000300000 */
.L_x_20:
[----:B------:R-:W0:Y:S01]  /*1630*/  S2UR UR5, SR_CgaCtaId ;  /* 0x00000000000579c3 */ /* 0x000e220000008800 */
[----:B------:R-:W-:Y:S01]  /*1640*/  UMOV UR4, 0x400 ;  /* 0x0000040000047882 */ /* 0x000fe20000000000 */
[----:B------:R-:W-:Y:S01]  /*1650*/  SHF.L.U32 R3, R5, 0x1f, RZ ;  /* 0x0000001f05037819 */ /* 0x000fe200000006ff */
[----:B0-----:R-:W-:-:S04]  /*1660*/  ULEA UR11, UR5, UR4, 0x18 ;  /* 0x00000004050b7291 */ /* 0x001fc8000f8ec03f */
[----:B------:R-:W-:-:S09]  /*1670*/  ULEA UR4, UR8, UR11, 0x3 ;  /* 0x0000000b08047291 */ /* 0x000fd2000f8e183f */
[----:B------:R0:W1:Y:S01]  /*1680*/  SYNCS.PHASECHK.TRANS64.TRYWAIT P1, [UR4], R3 ;  /* 0x00000003ff0075a7 */ /* 0x0000620008020144 */
[----:B------:R-:W-:Y:S05]  /*1690*/  @!P0 BRA `(.L_x_21) ;  /* 0x0000000000048947 */ /* 0x000fea0003800000 */
[----:B------:R-:W-:Y:S01]  /*16a0*/  BPT.TRAP 0x1 ;  /* 0x000000040000795c */ /* 0x000fe20000300000 */
.L_x_21:
[----:B-1----:R-:W-:Y:S05]  /*16b0*/  @P1 BRA `(.L_x_22) ;  /* 0x0000000000081947 */ /* 0x002fea0003800000 */
[----:B------:R-:W1:Y:S02]  /*16c0*/  SYNCS.PHASECHK.TRANS64.TRYWAIT P1, [UR4], R3 ;  /* 0x00000003ff0075a7 */ /* 0x000e640008020144 */
[----:B-1----:R-:W-:Y:S05]  /*16d0*/  @!P1 BRA `(.L_x_23) ;  /* 0x0000004c006c9947 */ /* 0x002fea0003800000 */
.L_x_22:
[----:B------:R-:W-:Y:S01]  /*16e0*/  ULEA UR4, UR8, UR41, 0x9 ;  /* 0x0000002908047291 */ /* 0x000fe2000f8e483f */
[----:B------:R-:W-:Y:S01]  /*16f0*/  WARPGROUP.ARRIVE ;  /* 0x00000000000079c5 */ /* 0x000fe20000000000 */
[----:B------:R-:W-:Y:S01]  /*1700*/  ULEA UR6, UR8, UR10, 0x8 ;  /* 0x0000000a08067291 */ /* 0x000fe2000f8e403f */
[----:B------:R-:W-:Y:S01]  /*1710*/  UMOV UR5, 0x80000020 ;  /* 0x8000002000057882 */ /* 0x000fe20000000000 */
[----:B------:R-:W-:-:S07]  /*1720*/  UMOV UR7, 0x80000020 ;  /* 0x8000002000077882 */ /* 0x000fce0000000000 */
[----:B------:R-:W-:Y:S01]  /*1730*/  HGMMA.64x64x16.F32 R24, gdesc[UR4], R24, gsb0 ;  /* 0x00e00000041879f0 */ /* 0x000fe20008000818 */
        /* <DEDUP_REMOVED lines=9> */
[----:B------:R-:W-:Y:S01]  /*17d0*/  BPT.TRAP 0x1 ;  /* 0x000000040000795c */ /* 0x000fe20000300000 */
.L_x_24:
[----:B------:R-:W-:Y:S01]  /*17e0*/  ULEA UR4, UR9, UR11, 0x3 ;  /* 0x0000000b09047291 */ /* 0x000fe2000f8e183f */
[----:B------:R-:W-:-:S03]  /*17f0*/  ISETP.GT.U32.AND P1, PT, R19, 0x1, PT ;  /* 0x000000011300780c */ /* 0x000fc60003f24070 */
[----:B------:R-:W-:-:S04]  /*1800*/  UIADD3 UR4, UR4, 0x90, URZ ;  /* 0x0000009004047890 */ /* 0x000fc8000fffe03f */
[----:B------:R-:W-:-:S09]  /*1810*/  UPRMT UR4, URZ, 0x654, UR4 ;  /* 0x000006543f047896 */ /* 0x000fd20008000004 */
[----:B------:R-:W-:Y:S01]  /*1820*/  SYNCS.ARRIVE.TRANS64.RED.A1T0 RZ, [UR4], RZ ;  /* 0x000000ffffff79a7 */ /* 0x000fe20008100404 */
[----:B------:R-:W-:Y:S05]  /*1830*/  @P1 BRA `(.L_x_25) ;  /* 0x0000000000041947 */ /* 0x000fea0003800000 */
[----:B------:R-:W-:Y:S01]  /*1840*/  BPT.TRAP 0x1 ;  /* 0x000000040000795c */ /* 0x000fe20000300000 */
.L_x_25:
[----:B------:R-:W-:Y:S01]  /*1850*/  UIADD3 UR8, UR8, 0x1, URZ ;  /* 0x0000000108087890 */ /* 0x000fe2000fffe03f */
[C---:B------:R-:W-:Y:S01]  /*1860*/  ISETP.GT.AND P1, PT, R0.reuse, 0x1, PT ;  /* 0x000000010000780c */ /* 0x040fe20003f24270 */
[----:B------:R-:W-:Y:S01]  /*1870*/  UIADD3 UR9, UR9, 0x1, URZ ;  /* 0x0000000109097890 */ /* 0x000fe2000fffe03f */
[----:B------:R-:W-:Y:S01]  /*1880*/  VIADD R0, R0, 0xffffffff ;  /* 0xffffffff00007836 */ /* 0x000fe20000000000 */
[----:B------:R-:W-:Y:S02]  /*1890*/  UISETP.NE.AND UP0, UPT, UR8, 0x12, UPT ;  /* 0x000000120800788c */ /* 0x000fe4000bf05270 */
[----:B------:R-:W-:Y:S02]  /*18a0*/  UISETP.NE.AND UP1, UPT, UR9, 0x12, UPT ;  /* 0x000000120900788c */ /* 0x000fe4000bf25270 */
[----:B------:R-:W-:Y:S02]  /*18b0*/  USEL UR4, URZ, 0x1, UP0 ;  /* 0x000000013f047887 */ /* 0x000fe40008000000 */
[----:B------:R-:W-:-:S02]  /*18c0*/  USEL UR8, UR8, URZ, UP0 ;  /* 0x0000003f08087287 */ /* 0x000fc40008000000 */
[----:B------:R-:W-:Y:S02]  /*18d0*/  USEL UR9, UR9, URZ, UP1 ;  /* 0x0000003f09097287 */ /* 0x000fe40008800000 */
[----:B------:R-:W-:Y:S01]  /*18e0*/  LOP3.LUT R5, R5, UR4, RZ, 0x3c, !PT ;  /* 0x0000000405057c12 */ /* 0x000fe2000f8e3cff */
[----:B------:R-:W-:Y:S09]  /*18f0*/  @P1 BRA `(.L_x_26) ;  /* 0xfffffffc00441947 */ /* 0x000ff2000383ffff */
.L_x_19:
[----:B------:R-:W2:Y:S02]  /*1900*/  LDC R0, c[0x0][0x28c] ;  /* 0x0000a300ff007b82 */ /* 0x000ea40000000800 */
[----:B--2---:R-:W-:-:S13]  /*1910*/  ISETP.GE.AND P1, PT, R0, 0x1, PT ;  /* 0x000000010000780c */ /* 0x004fda0003f26270 */
[----:B------:R-:W-:Y:S05]  /*1920*/  @!P1 BRA `(.L_x_27) ;  /* 0x0000000000489947 */ /* 0x000fea0003800000 */
[----:B------:R-:W-:Y:S05]  /*1930*/  @!P0 BRA `(.L_x_28) ;  /* 0x0000000000048947 */ /* 0x000fea0003800000 */
[----:B------:R-:W-:Y:S01]  /*1940*/  BPT.TRAP 0x1 ;  /* 0x000000040000795c */ /* 0x000fe20000300000 */
.L_x_28:
[----:B------:R-:W2:Y:S01]  /*1950*/  S2UR UR7, SR_CgaCtaId ;  /* 0x00000000000779c3 */ /* 0x000ea20000008800 */
[----:B------:R-:W-:Y:S01]  /*1960*/  UISETP.LT.AND UP0, UPT, UR40, 0x1, UPT ;  /* 0x000000012800788c */ /* 0x000fe2000bf01270 */
[----:B------:R-:W-:-:S03]  /*1970*/  ISETP.GT.U32.AND P0, PT, R19, 0x1, PT ;  /* 0x000000011300780c */ /* 0x000fc60003f04070 */
[----:B------:R-:W-:-:S04]  /*1980*/  USEL UR6, UR40, 0x1, UP0 ;  /* 0x0000000128067887 */ /* 0x000fc80008000000 */
[----:B------:R-:W-:-:S04]  /*1990*/  UIADD3 UR6, UR39, UR40, -UR6 ;  /* 0x0000002827067290 */ /* 0x000fc8000fffe806 */
[----:B------:R-:W-:-:S04]  /*19a0*/  UIMAD.WIDE.U32 UR4, UR6, 0x38e38e39, URZ ;  /* 0x38e38e39060478a5 */ /* 0x000fc8000f8e003f */
[----:B------:R-:W-:-:S03]  /*19b0*/  USHF.R.U32.HI UR4, URZ, 0x2, UR5 ;  /* 0x000000023f047899 */ /* 0x000fc60008011605 */
[----:B------:R-:W-:Y:S01]  /*19c0*/  UMOV UR5, 0x400 ;  /* 0x0000040000057882 */ /* 0x000fe20000000000 */
[----:B------:R-:W-:Y:S02]  /*19d0*/  UIMAD UR6, UR4, -0x12, UR6 ;  /* 0xffffffee040678a4 */ /* 0x000fe4000f8e0206 */
[----:B--2---:R-:W-:-:S04]  /*19e0*/  ULEA UR5, UR7, UR5, 0x18 ;  /* 0x0000000507057291 */ /* 0x004fc8000f8ec03f */
[----:B------:R-:W-:-:S04]  /*19f0*/  ULEA UR6, UR6, UR5, 0x3 ;  /* 0x0000000506067291 */ /* 0x000fc8000f8e183f */
[----:B------:R-:W-:-:S04]  /*1a00*/  UIADD3 UR6, UR6, 0x90, URZ ;  /* 0x0000009006067890 */ /* 0x000fc8000fffe03f */
[----:B------:R-:W-:-:S09]  /*1a10*/  UPRMT UR6, URZ, 0x654, UR6 ;  /* 0x000006543f067896 */ /* 0x000fd20008000006 */
[----:B------:R-:W-:Y:S01]  /*1a20*/  SYNCS.ARRIVE.TRANS64.RED.A1T0 RZ, [UR6], RZ ;  /* 0x000000ffffff79a7 */ /* 0x000fe20008100406 */
[----:B------:R-:W-:Y:S05]  /*1a30*/  @P0 BRA `(.L_x_27) ;  /* 0x0000000000040947 */ /* 0x000fea0003800000 */
[----:B------:R-:W-:Y:S01]  /*1a40*/  BPT.TRAP 0x1 ;  /* 0x000000040000795c */ /* 0x000fe20000300000 */
.L_x_27:
[----:B------:R-:W2:Y:S01]  /*1a50*/  LDC R6, c[0x0][0x288] ;  /* 0x0000a200ff067b82 */ /* 0x000ea20000000800 */
[C---:B01----:R-:W-:Y:S01]  /*1a60*/  LOP3.LUT R5, R18.reuse, 0x3, RZ, 0xc0, !PT ;  /* 0x0000000312057812 */ /* 0x043fe200078ec0ff */
[----:B------:R-:W-:Y:S01]  /*1a70*/  IMAD.SHL.U32 R59, R59, 0x40, RZ ;  /* 0x000000403b3b7824 */ /* 0x000fe200078e00ff */
[----:B------:R-:W-:Y:S01]  /*1a80*/  UIADD3 UR39, UR40, UR39, URZ ;  /* 0x0000002728277290 */ /* 0x000fe2000fffe03f */
[----:B------:R-:W-:Y:S01]  /*1a90*/  SHF.R.U32.HI R3, RZ, 0x2, R18 ;  /* 0x00000002ff037819 */ /* 0x000fe20000011612 */
[C---:B------:R-:W-:Y:S01]  /*1aa0*/  IMAD.SHL.U32 R10, R18.reuse, 0x2, RZ ;  /* 0x00000002120a7824 */ /* 0x040fe200078e00ff */
[----:B------:R-:W-:Y:S01]  /*1ab0*/  LOP3.LUT R4, R18, 0x60, RZ, 0xc0, !PT ;  /* 0x0000006012047812 */ /* 0x000fe200078ec0ff */
[----:B------:R-:W-:Y:S01]  /*1ac0*/  UISETP.GT.U32.AND UP0, UPT, UR39, 0x11, UPT ;  /* 0x000000112700788c */ /* 0x000fe2000bf04070 */
[----:B------:R-:W-:Y:S01]  /*1ad0*/  LOP3.LUT R0, R22, 0x1, RZ, 0xc0, !PT ;  /* 0x0000000116007812 */ /* 0x000fe200078ec0ff */
[----:B------:R-:W-:Y:S01]  /*1ae0*/  ULDC UR7, c[0x0][0x284] ;  /* 0x0000a10000077ab9 */ /* 0x000fe20000000800 */
[----:B------:R-:W-:Y:S01]  /*1af0*/  LOP3.LUT R3, R3, 0x7, RZ, 0xc0, !PT ;  /* 0x0000000703037812 */ /* 0x000fe200078ec0ff */
[----:B------:R-:W-:Y:S01]  /*1b00*/  UISETP.LT.U32.AND UP0, UPT, UR40, 0x12, UP0 ;  /* 0x000000122800788c */ /* 0x000fe20008701070 */
[----:B------:R-:W-:Y:S01]  /*1b10*/  SHF.R.U32.HI R4, RZ, 0x1, R4 ;  /* 0x00000001ff047819 */ /* 0x000fe20000011604 */
[----:B------:R-:W-:Y:S01]  /*1b20*/  IMAD.SHL.U32 R8, R0, 0x40, RZ ;  /* 0x0000004000087824 */ /* 0x000fe200078e00ff */
[----:B------:R-:W-:Y:S01]  /*1b30*/  UISETP.GE.U32.AND UP1, UPT, UR40, 0x12, UPT ;  /* 0x000000122800788c */ /* 0x000fe2000bf26070 */
[----:B------:R-:W-:Y:S01]  /*1b40*/  SHF.R.S32.HI R15, RZ, 0x1f, R57 ;  /* 0x0000001fff0f7819 */ /* 0x000fe20000011439 */
[----:B------:R-:W-:Y:S01]  /*1b50*/  ULDC.64 UR8, c[0x0][0x5d0] ;  /* 0x0001740000087ab9 */ /* 0x000fe20000000a00 */
[--C-:B------:R-:W-:Y:S01]  /*1b60*/  IADD3 R7, RZ, -R4, -R3.reuse ;  /* 0x80000004ff077210 */ /* 0x100fe20007ffe803 */
[----:B------:R-:W-:Y:S01]  /*1b70*/  UIMAD.WIDE.U32 UR4, UR39, 0x38e38e39, URZ ;  /* 0x38e38e39270478a5 */ /* 0x000fe2000f8e003f */
[C---:B------:R-:W-:Y:S01]  /*1b80*/  LOP3.LUT R10, R59.reuse, 0x6, R10, 0xf8, !PT ;  /* 0x000000063b0a7812 */ /* 0x040fe200078ef80a */
[----:B------:R-:W-:Y:S01]  /*1b90*/  USEL UR6, URZ, 0x1, !UP0 ;  /* 0x000000013f067887 */ /* 0x000fe2000c000000 */
[----:B------:R-:W-:Y:S01]  /*1ba0*/  LOP3.LUT R3, R8, 0x40, R3, 0xe2, !PT ;  /* 0x0000004008037812 */ /* 0x000fe200078ee203 */
[C---:B------:R-:W-:Y:S01]  /*1bb0*/  IMAD.WIDE R8, R58.reuse, 0x80, RZ ;  /* 0x000000803a087825 */ /* 0x040fe200078e02ff */
[----:B------:R-:W-:Y:S01]  /*1bc0*/  SHF.R.S32.HI R11, RZ, 0x1f, R10 ;  /* 0x0000001fff0b7819 */ /* 0x000fe2000001140a */
[----:B------:R-:W-:Y:S01]  /*1bd0*/  USHF.R.U32.HI UR4, URZ, 0x2, UR5 ;  /* 0x000000023f047899 */ /* 0x000fe20008011605 */
[----:B--2---:R-:W-:Y:S01]  /*1be0*/  ISETP.GE.AND P0, PT, R59, R6, PT ;  /* 0x000000063b00720c */ /* 0x004fe20003f06270 */
[----:B------:R-:W-:Y:S01]  /*1bf0*/  IMAD R12, R5, -0x2, R6 ;  /* 0xfffffffe050c7824 */ /* 0x000fe200078e0206 */
[----:B------:R-:W-:Y:S01]  /*1c00*/  ULOP3.LUT UR38, UR38, UR6, URZ, 0x3c, !UPT ;  /* 0x0000000626267292 */ /* 0x000fe2000f8e3c3f */
[----:B------:R-:W-:Y:S01]  /*1c10*/  IMAD.SHL.U32 R5, R58, 0x80, RZ ;  /* 0x000000803a057824 */ /* 0x000fe200078e00ff */
[----:B------:R-:W-:Y:S01]  /*1c20*/  LOP3.LUT R73, R8, R3, R4, 0xfe, !PT ;  /* 0x0000000308497212 */ /* 0x000fe200078efe04 */
[----:B------:R-:W-:Y:S01]  /*1c30*/  IMAD R6, R15, UR8, RZ ;  /* 0x000000080f067c24 */ /* 0x000fe2000f8e02ff */
[----:B------:R-:W-:Y:S01]  /*1c40*/  UIMAD UR39, UR4, -0x12, UR39 ;  /* 0xffffffee042778a4 */ /* 0x000fe2000f8e0227 */
[----:B------:R-:W-:Y:S01]  /*1c50*/  IMAD R0, R0, -0x40, R7 ;  /* 0xffffffc000007824 */ /* 0x000fe200078e0207 */
[----:B------:R-:W-:Y:S01]  /*1c60*/  ISETP.GE.OR P0, PT, R5, UR7, P0 ;  /* 0x0000000705007c0c */ /* 0x000fe20008706670 */
[C---:B------:R-:W-:Y:S01]  /*1c70*/  IMAD R13, R57.reuse, UR9, R6 ;  /* 0x00000009390d7c24 */ /* 0x040fe2000f8e0206 */
[----:B------:R-:W-:Y:S01]  /*1c80*/  @UP1 ULOP3.LUT UR38, UR38, 0x1, UR4, 0x78, !UPT ;  /* 0x0000000126261892 */ /* 0x000fe2000f8e7804 */
[----:B------:R-:W-:Y:S01]  /*1c90*/  IMAD.WIDE.U32 R6, R57, UR8, R10 ;  /* 0x0000000839067c25 */ /* 0x000fe2000f8e000a */
[----:B------:R-:W-:-:S03]  /*1ca0*/  IADD3 R3, -R5, UR7, R0 ;  /* 0x0000000705037c10 */ /* 0x000fc6000fffe100 */
[----:B------:R-:W-:Y:S02]  /*1cb0*/  IMAD.IADD R7, R7, 0x1, R13 ;  /* 0x0000000107077824 */ /* 0x000fe400078e020d */
[----:B------:R-:W-:Y:S02]  /*1cc0*/  IMAD.IADD R4, R12, 0x1, -R59 ;  /* 0x000000010c047824 */ /* 0x000fe400078e0a3b */
[----:B------:R-:W-:Y:S02]  /*1cd0*/  IMAD.MOV.U32 R0, RZ, RZ, -0x1 ;  /* 0xffffffffff007424 */ /* 0x000fe400078e00ff */
[----:B------:R-:W-:Y:S05]  /*1ce0*/  @P0 BRA `(.L_x_29) ;  /* 0x0000002000a40947 */ /* 0x000fea0003800000 */
[----:B------:R-:W0:Y:S01]  /*1cf0*/  LDC.64 R66, c[0x0][0x5c8] ;  /* 0x00017200ff427b82 */ /* 0x000e220000000a00 */
[----:B-----5:R-:W-:Y:S01]  /*1d00*/  FSETP.NEU.AND P0, PT, R56, RZ, PT ;  /* 0x000000ff3800720b */ /* 0x020fe20003f0d000 */
[----:B------:R-:W-:Y:S01]  /*1d10*/  BSSY B0, `(.L_x_29) ;  /* 0x0000226000007945 */ /* 0x000fe20003800000 */
[----:B------:R-:W-:-:S04]  /*1d20*/  ISETP.GT.AND P2, PT, R4, RZ, PT ;  /* 0x000000ff0400720c */ /* 0x000fc80003f44270 */
[----:B------:R-:W-:Y:S01]  /*1d30*/  ISETP.GT.AND P1, PT, R3, RZ, P2 ;  /* 0x000000ff0300720c */ /* 0x000fe20001724270 */
[-C--:B0-----:R-:W-:Y:S02]  /*1d40*/  IMAD R12, R9, R66.reuse, RZ ;  /* 0x00000042090c7224 */ /* 0x081fe400078e02ff */
[----:B------:R-:W-:-:S04]  /*1d50*/  IMAD.WIDE.U32 R58, R73, R66, R6 ;  /* 0x00000042493a7225 */ /* 0x000fc800078e0006 */
[----:B------:R-:W-:-:S04]  /*1d60*/  IMAD R5, R73, R67, R12 ;  /* 0x0000004349057224 */ /* 0x000fc800078e020c */
[----:B------:R-:W-:Y:S01]  /*1d70*/  IMAD.IADD R75, R59, 0x1, R5 ;  /* 0x000000013b4b7824 */ /* 0x000fe200078e0205 */
[----:B------:R-:W-:Y:S06]  /*1d80*/  @!P0 BRA `(.L_x_30) ;  /* 0x0000001400e88947 */ /* 0x000fec0003800000 */
[----:B------:R-:W0:Y:S01]  /*1d90*/  LDC.64 R64, c[0x0][0x5b8] ;  /* 0x00016e00ff407b82 */ /* 0x000e220000000a00 */
[----:B------:R-:W-:-:S07]  /*1da0*/  ULDC.64 UR4, c[0x0][0x5c0] ;  /* 0x0001700000047ab9 */ /* 0x000fce0000000a00 */
[----:B------:R-:W1:Y:S08]  /*1db0*/  LDC.64 R68, c[0x0][0x5b0] ;  /* 0x00016c00ff447b82 */ /* 0x000e700000000a00 */
[----:B------:R-:W2:Y:S01]  /*1dc0*/  LDC.64 R70, c[0x0][0x5a8] ;  /* 0x00016a00ff467b82 */ /* 0x000ea20000000a00 */
[-C--:B0-----:R-:W-:Y:S02]  /*1dd0*/  IMAD R6, R15, R64.reuse, RZ ;  /* 0x000000400f067224 */ /* 0x081fe400078e02ff */
[----:B------:R-:W-:-:S04]  /*1de0*/  IMAD.WIDE.U32 R60, R57, R64, R10 ;  /* 0x00000040393c7225 */ /* 0x000fc800078e000a */
[----:B------:R-:W-:Y:S02]  /*1df0*/  IMAD R63, R57, R65, R6 ;  /* 0x00000041393f7224 */ /* 0x000fe400078e0206 */
[-C--:B-1----:R-:W-:Y:S02]  /*1e00*/  IMAD R8, R9, R68.reuse, RZ ;  /* 0x0000004409087224 */ /* 0x082fe400078e02ff */
[----:B------:R-:W-:Y:S02]  /*1e10*/  IMAD.IADD R13, R61, 0x1, R63 ;  /* 0x000000013d0d7824 */ /* 0x000fe400078e023f */
[----:B------:R-:W-:Y:S02]  /*1e20*/  IMAD.MOV.U32 R12, RZ, RZ, R60 ;  /* 0x000000ffff0c7224 */ /* 0x000fe400078e003c */
[C---:B------:R-:W-:Y:S02]  /*1e30*/  IMAD R65, R73.reuse, R69, R8 ;  /* 0x0000004549417224 */ /* 0x040fe400078e0208 */
[----:B------:R-:W-:-:S04]  /*1e40*/  IMAD.WIDE.U32 R6, R73, R68, R12 ;  /* 0x0000004449067225 */ /* 0x000fc800078e000c */
[----:B------:R-:W-:Y:S01]  /*1e50*/  IMAD.IADD R5, R7, 0x1, R65 ;  /* 0x0000000107057824 */ /* 0x000fe200078e0241 */
[----:B--2---:R-:W-:-:S04]  /*1e60*/  LEA R14, P0, R6, R70, 0x1 ;  /* 0x00000046060e7211 */ /* 0x004fc800078008ff */
[----:B------:R-:W-:-:S05]  /*1e70*/  LEA.HI.X R15, R6, R71, R5, 0x1, P0 ;  /* 0x00000047060f7211 */ /* 0x000fca00000f0c05 */
[----:B------:R0:W2:Y:S01]  /*1e80*/  @P1 LDG.E.LTC128B.U16 R5, desc[UR36][R14.64] ;  /* 0x000000240e051981 */ /* 0x0000a2000c1e1520 */
[----:B------:R-:W-:Y:S01]  /*1e90*/  LEA R8, P0, R58, UR4, 0x1 ;  /* 0x000000043a087c11 */ /* 0x000fe2000f8008ff */
[----:B------:R-:W-:Y:S01]  /*1ea0*/  IMAD.WIDE.U32 R6, R73, R68, R10 ;  /* 0x0000004449067225 */ /* 0x000fe200078e000a */
[----:B------:R-:W-:Y:S03]  /*1eb0*/  BSSY B1, `(.L_x_31) ;  /* 0x0000012000017945 */ /* 0x000fe60003800000 */
[----:B------:R-:W-:Y:S02]  /*1ec0*/  IMAD.IADD R7, R65, 0x1, R7 ;  /* 0x0000000141077824 */ /* 0x000fe400078e0207 */
[----:B------:R-:W-:Y:S01]  /*1ed0*/  IMAD.WIDE.U32 R20, R57, R64, R6 ;  /* 0x0000004039147225 */ /* 0x000fe200078e0006 */
[----:B0-----:R-:W-:-:S03]  /*1ee0*/  SHF.L.U64.HI R15, R68, 0x3, R69 ;  /* 0x00000003440f7819 */ /* 0x001fc60000010245 */
[----:B------:R-:W-:Y:S01]  /*1ef0*/  IMAD.IADD R7, R63, 0x1, R21 ;  /* 0x000000013f077824 */ /* 0x000fe200078e0215 */
[----:B------:R-:W-:Y:S01]  /*1f00*/  LEA R6, P4, R20, R70, 0x1 ;  /* 0x0000004614067211 */ /* 0x000fe200078808ff */
[----:B------:R-:W-:-:S03]  /*1f10*/  IMAD.SHL.U32 R14, R68, 0x8, RZ ;  /* 0x00000008440e7824 */ /* 0x000fc600078e00ff */
[----:B------:R-:W-:Y:S01]  /*1f20*/  LEA.HI.X R7, R20, R71, R7, 0x1, P4 ;  /* 0x0000004714077211 */ /* 0x000fe200020f0c07 */
[----:B--2---:R-:W-:-:S05]  /*1f30*/  HADD2.F32 R9, -RZ, R5.H0_H0 ;  /* 0x20000005ff097230 */ /* 0x004fca0000004100 */
[----:B------:R-:W-:-:S04]  /*1f40*/  FMUL R9, R9, R56 ;  /* 0x0000003809097220 */ /* 0x000fc80000400000 */
[----:B------:R-:W-:Y:S01]  /*1f50*/  FFMA R24, R24, R23, R9 ;  /* 0x0000001718187223 */ /* 0x000fe20000000009 */
[----:B------:R-:W-:Y:S02]  /*1f60*/  LEA.HI.X R9, R58, UR5, R75, 0x1, P0 ;  /* 0x000000053a097c11 */ /* 0x000fe400080f0c4b */
[----:B------:R-:W-:Y:S02]  /*1f70*/  ISETP.GT.AND P0, PT, R4, 0x1, PT ;  /* 0x000000010400780c */ /* 0x000fe40003f04270 */
[----:B------:R-:W-:Y:S02]  /*1f80*/  F2FP.F16.F32.PACK_AB R24, RZ, R24 ;  /* 0x00000018ff18723e */ /* 0x000fe400000000ff */
[----:B------:R-:W-:-:S03]  /*1f90*/  ISETP.GT.AND P3, PT, R3, RZ, P0 ;  /* 0x000000ff0300720c */ /* 0x000fc60000764270 */
[----:B------:R0:W-:Y:S10]  /*1fa0*/  @P1 STG.E.U16 desc[UR36][R8.64], R24 ;  /* 0x0000001808001986 */ /* 0x0001f4000c101524 */
[----:B------:R-:W-:Y:S05]  /*1fb0*/  @!P3 BRA `(.L_x_32) ;  /* 0x000000000004b947 */ /* 0x000fea0003800000 */
[----:B------:R1:W5:Y:S02]  /*1fc0*/  LDG.E.LTC128B.U16 R5, desc[UR36][R6.64+0x2] ;  /* 0x0000022406057981 */ /* 0x000364000c1e1520 */
.L_x_32:
[----:B------:R-:W-:Y:S05]  /*1fd0*/  BSYNC B1 ;  /* 0x0000000000017941 */ /* 0x000fea0003800000 */
.L_x_31:
[----:B-----5:R-:W-:Y:S01]  /*1fe0*/  HADD2.F32 R59, -RZ, R5.H0_H0 ;  /* 0x20000005ff3b7230 */ /* 0x020fe20000004100 */
[----:B------:R-:W-:Y:S01]  /*1ff0*/  ISETP.GT.AND P2, PT, R3, 0x8, P2 ;  /* 0x000000080300780c */ /* 0x000fe20001744270 */
[----:B------:R-:W-:Y:S01]  /*2000*/  IMAD.WIDE.U32 R20, R73, R68, R14 ;  /* 0x0000004449147225 */ /* 0x000fe200078e000e */
[----:B0-----:R-:W-:-:S03]  /*2010*/  PRMT R24, R5, 0x7610, R24 ;  /* 0x0000761005187816 */ /* 0x001fc60000000018 */
[----:B------:R-:W-:Y:S01]  /*2020*/  FMUL R12, R59, R56 ;  /* 0x000000383b0c7220 */ /* 0x000fe20000400000 */
[----:B------:R-:W-:Y:S01]  /*2030*/  IMAD.IADD R65, R65, 0x1, R21 ;  /* 0x0000000141417824 */ /* 0x000fe200078e0215 */
[----:B------:R-:W-:Y:S02]  /*2040*/  IADD3 R60, P1, R60, R20, RZ ;  /* 0x000000143c3c7210 */ /* 0x000fe40007f3e0ff */
[----:B------:R-:W-:-:S03]  /*2050*/  FFMA R12, R25, R23, R12 ;  /* 0x00000017190c7223 */ /* 0x000fc6000000000c */
[----:B------:R-:W-:Y:S01]  /*2060*/  IMAD.X R13, R65, 0x1, R13, P1 ;  /* 0x00000001410d7824 */ /* 0x000fe200008e060d */
[C---:B------:R-:W-:Y:S02]  /*2070*/  LEA R14, P1, R60.reuse, R70, 0x1 ;  /* 0x000000463c0e7211 */ /* 0x040fe400078208ff */
[----:B------:R-:W-:Y:S02]  /*2080*/  F2FP.F16.F32.PACK_AB R12, RZ, R12 ;  /* 0x0000000cff0c723e */ /* 0x000fe400000000ff */
[----:B------:R-:W-:Y:S02]  /*2090*/  LEA.HI.X R15, R60, R71, R13, 0x1, P1 ;  /* 0x000000473c0f7211 */ /* 0x000fe400008f0c0d */
[----:B------:R-:W-:-:S05]  /*20a0*/  PRMT R21, R12, 0x7610, R21 ;  /* 0x000076100c157816 */ /* 0x000fca0000000015 */
[----:B------:R0:W-:Y:S04]  /*20b0*/  @P3 STG.E.U16 desc[UR36][R8.64+0x2], R21 ;  /* 0x0000021508003986 */ /* 0x0001e8000c101524 */
[----:B------:R-:W2:Y:S01]  /*20c0*/  @P2 LDG.E.LTC128B.U16 R24, desc[UR36][R14.64] ;  /* 0x000000240e182981 */ /* 0x000ea2000c1e1520 */
[----:B------:R-:W-:Y:S01]  /*20d0*/  IADD3 R20, P1, R10, R20, RZ ;  /* 0x000000140a147210 */ /* 0x000fe20007f3e0ff */
[----:B------:R-:W-:Y:S01]  /*20e0*/  BSSY B1, `(.L_x_33) ;  /* 0x0000011000017945 */ /* 0x000fe20003800000 */
[C---:B------:R-:W-:Y:S02]  /*20f0*/  SHF.L.U64.HI R13, R66.reuse, 0x4, R67 ;  /* 0x00000004420d7819 */ /* 0x040fe40000010243 */
[----:B------:R-:W-:Y:S01]  /*2100*/  ISETP.GT.AND P0, PT, R3, 0x8, P0 ;  /* 0x000000080300780c */ /* 0x000fe20000704270 */
[----:B0-----:R-:W-:Y:S01]  /*2110*/  IMAD.X R21, R11, 0x1, R65, P1 ;  /* 0x000000010b157824 */ /* 0x001fe200008e0641 */
[----:B------:R-:W-:Y:S01]  /*2120*/  LEA R12, P1, R66, R8, 0x4 ;  /* 0x00000008420c7211 */ /* 0x000fe200078220ff */
[----:B------:R-:W-:-:S04]  /*2130*/  IMAD.WIDE.U32 R20, R57, R64, R20 ;  /* 0x0000004039147225 */ /* 0x000fc800078e0014 */
[----:B------:R-:W-:Y:S01]  /*2140*/  IMAD.X R13, R13, 0x1, R9, P1 ;  /* 0x000000010d0d7824 */ /* 0x000fe200008e0609 */
[----:B------:R-:W-:Y:S01]  /*2150*/  LEA R10, P3, R20, R70, 0x1 ;  /* 0x00000046140a7211 */ /* 0x000fe200078608ff */
[----:B------:R-:W-:-:S05]  /*2160*/  IMAD.IADD R11, R63, 0x1, R21 ;  /* 0x000000013f0b7824 */ /* 0x000fca00078e0215 */
[----:B------:R-:W-:Y:S01]  /*2170*/  LEA.HI.X R11, R20, R71, R11, 0x1, P3 ;  /* 0x00000047140b7211 */ /* 0x000fe200018f0c0b */
[----:B--2---:R-:W-:-:S05]  /*2180*/  HADD2.F32 R5, -RZ, R24.H0_H0 ;  /* 0x20000018ff057230 */ /* 0x004fca0000004100 */
[----:B------:R-:W-:-:S04]  /*2190*/  FMUL R5, R5, R56 ;  /* 0x0000003805057220 */ /* 0x000fc80000400000 */
[----:B------:R-:W-:-:S05]  /*21a0*/  FFMA R5, R26, R23, R5 ;  /* 0x000000171a057223 */ /* 0x000fca0000000005 */
[----:B------:R-:W-:-:S05]  /*21b0*/  F2FP.F16.F32.PACK_AB R5, RZ, R5 ;  /* 0x00000005ff05723e */ /* 0x000fca00000000ff */
[----:B------:R0:W-:Y:S01]  /*21c0*/  @P2 STG.E.U16 desc[UR36][R12.64], R5 ;  /* 0x000000050c002986 */ /* 0x0001e2000c101524 */
[----:B------:R-:W-:Y:S05]  /*21d0*/  @!P0 BRA `(.L_x_34) ;  /* 0x0000000000048947 */ /* 0x000fea0003800000 */
[----:B------:R2:W5:Y:S02]  /*21e0*/  LDG.E.LTC128B.U16 R24, desc[UR36][R10.64+0x2] ;  /* 0x000002240a187981 */ /* 0x000564000c1e1520 */
.L_x_34:
[----:B------:R-:W-:Y:S05]  /*21f0*/  BSYNC B1 ;  /* 0x0000000000017941 */ /* 0x000fea0003800000 */
.L_x_33:
[----:B0----5:R-:W-:Y:S01]  /*2200*/  HADD2.F32 R5, -RZ, R24.H0_H0 ;  /* 0x20000018ff057230 */ /* 0x021fe20000004100 */
[----:B------:R-:W-:Y:S01]  /*2210*/  ISETP.GT.AND P1, PT, R4, 0x8, PT ;  /* 0x000000080400780c */ /* 0x000fe20003f24270 */
[----:B------:R-:W-:Y:S03]  /*2220*/  BSSY B1, `(.L_x_35) ;  /* 0x0000008000017945 */ /* 0x000fe60003800000 */
[----:B------:R-:W-:Y:S01]  /*2230*/  FMUL R14, R5, R56 ;  /* 0x00000038050e7220 */ /* 0x000fe20000400000 */
[----:B------:R-:W-:-:S03]  /*2240*/  ISETP.GT.AND P2, PT, R3, RZ, P1 ;  /* 0x000000ff0300720c */ /* 0x000fc60000f44270 */
[----:B------:R-:W-:-:S05]  /*2250*/  FFMA R14, R27, R23, R14 ;  /* 0x000000171b0e7223 */ /* 0x000fca000000000e */
[----:B------:R-:W-:-:S05]  /*2260*/  F2FP.F16.F32.PACK_AB R14, RZ, R14 ;  /* 0x0000000eff0e723e */ /* 0x000fca00000000ff */
[----:B------:R0:W-:Y:S01]  /*2270*/  @P0 STG.E.U16 desc[UR36][R12.64+0x2], R14 ;  /* 0x0000020e0c000986 */ /* 0x0001e2000c101524 */
[----:B------:R-:W-:Y:S05]  /*2280*/  @!P2 BRA `(.L_x_36) ;  /* 0x000000000004a947 */ /* 0x000fea0003800000 */
[----:B------:R3:W5:Y:S02]  /*2290*/  LDG.E.LTC128B.U16 R24, desc[UR36][R6.64+0x10] ;  /* 0x0000102406187981 */ /* 0x000764000c1e1520 */
.L_x_36:
[----:B------:R-:W-:Y:S05]  /*22a0*/  BSYNC B1 ;  /* 0x0000000000017941 */ /* 0x000fea0003800000 */
.L_x_35:
[----:B-----5:R-:W-:Y:S01]  /*22b0*/  HADD2.F32 R5, -RZ, R24.H0_H0 ;  /* 0x20000018ff057230 */ /* 0x020fe20000004100 */
        /* <DEDUP_REMOVED lines=9> */
.L_x_38:
[----:B------:R-:W-:Y:S05]  /*2350*/  BSYNC B1 ;  /* 0x0000000000017941 */ /* 0x000fea0003800000 */
.L_x_37:
[----:B----45:R-:W-:Y:S01]  /*2360*/  HADD2.F32 R5, -RZ, R24.H0_H0 ;  /* 0x20000018ff057230 */ /* 0x030fe20000004100 */
[----:B------:R-:W-:Y:S01]  /*2370*/  ISETP.GT.AND P1, PT, R3, 0x8, P1 ;  /* 0x000000080300780c */ /* 0x000fe20000f24270 */
[----:B------:R-:W-:Y:S03]  /*2380*/  BSSY B1, `(.L_x_39) ;  /* 0x0000007000017945 */ /* 0x000fe60003800000 */
[----:B0-----:R-:W-:-:S04]  /*2390*/  FMUL R14, R5, R56 ;  /* 0x00000038050e7220 */ /* 0x001fc80000400000 */
[----:B------:R-:W-:-:S05]  /*23a0*/  FFMA R14, R29, R23, R14 ;  /* 0x000000171d0e7223 */ /* 0x000fca000000000e */
[----:B------:R-:W-:-:S05]  /*23b0*/  F2FP.F16.F32.PACK_AB R14, RZ, R14 ;  /* 0x0000000eff0e723e */ /* 0x000fca00000000ff */
[----:B------:R0:W-:Y:S01]  /*23c0*/  @P3 STG.E.U16 desc[UR36][R8.64+0x12], R14 ;  /* 0x0000120e08003986 */ /* 0x0001e2000c101524 */
[----:B------:R-:W-:Y:S05]  /*23d0*/  @!P1 BRA `(.L_x_40) ;  /* 0x0000000000049947 */ /* 0x000fea0003800000 */
[----:B------:R4:W5:Y:S02]  /*23e0*/  LDG.E.LTC128B.U16 R24, desc[UR36][R10.64+0x10] ;  /* 0x000010240a187981 */ /* 0x000964000c1e1520 */
.L_x_40:
[----:B------:R-:W-:Y:S05]  /*23f0*/  BSYNC B1 ;  /* 0x0000000000017941 */ /* 0x000fea0003800000 */
.L_x_39:
[----:B-----5:R-:W-:Y:S01]  /*2400*/  HADD2.F32 R5, -RZ, R24.H0_H0 ;  /* 0x20000018ff057230 */ /* 0x020fe20000004100 */
[----:B------:R-:W-:Y:S01]  /*2410*/  ISETP.GT.AND P0, PT, R3, 0x8, P0 ;  /* 0x000000080300780c */ /* 0x000fe20000704270 */
[----:B------:R-:W-:Y:S03]  /*2420*/  BSSY B1, `(.L_x_41) ;  /* 0x0000007000017945 */ /* 0x000fe60003800000 */
[----:B------:R-:W-:-:S04]  /*2430*/  FMUL R5, R5, R56 ;  /* 0x0000003805057220 */ /* 0x000fc80000400000 */
[----:B------:R-:W-:-:S05]  /*2440*/  FFMA R5, R30, R23, R5 ;  /* 0x000000171e057223 */ /* 0x000fca0000000005 */
[----:B------:R-:W-:-:S05]  /*2450*/  F2FP.F16.F32.PACK_AB R5, RZ, R5 ;  /* 0x00000005ff05723e */ /* 0x000fca00000000ff */
[----:B------:R0:W-:Y:S01]  /*2460*/  @P1 STG.E.U16 desc[UR36][R12.64+0x10], R5 ;  /* 0x000010050c001986 */ /* 0x0001e2000c101524 */
[----:B------:R-:W-:Y:S05]  /*2470*/  @!P0 BRA `(.L_x_42) ;  /* 0x0000000000048947 */ /* 0x000fea0003800000 */
[----:B------:R0:W5:Y:S02]  /*2480*/  LDG.E.LTC128B.U16 R24, desc[UR36][R10.64+0x12] ;  /* 0x000012240a187981 */ /* 0x000164000c1e1520 */
.L_x_42:
[----:B------:R-:W-:Y:S05]  /*2490*/  BSYNC B1 ;  /* 0x0000000000017941 */ /* 0x000fea0003800000 */
.L_x_41:
        /* <DEDUP_REMOVED lines=10> */
.L_x_44:
[----:B------:R-:W-:Y:S05]  /*2540*/  BSYNC B1 ;  /* 0x0000000000017941 */ /* 0x000fea0003800000 */
.L_x_43:
        /* <DEDUP_REMOVED lines=10> */
.L_x_46:
[----:B------:R-:W-:Y:S05]  /*25f0*/  BSYNC B1 ;  /* 0x0000000000017941 */ /* 0x000fea0003800000 */
.L_x_45:
[----:B0----5:R-:W-:Y:S01]  /*2600*/  HADD2.F32 R5, -RZ, R24.H0_H0 ;  /* 0x20000018ff057230 */ /* 0x021fe20000004100 */
        /* <DEDUP_REMOVED lines=8> */
.L_x_48:
[----:B------:R-:W-:Y:S05]  /*2690*/  BSYNC B1 ;  /* 0x0000000000017941 */ /* 0x000fea0003800000 */
.L_x_47:
        /* <DEDUP_REMOVED lines=9> */
.L_x_50:
[----:B------:R-:W-:Y:S05]  /*2730*/  BSYNC B1 ;  /* 0x0000000000017941 */ /* 0x000fea0003800000 */
.L_x_49:
        /* <DEDUP_REMOVED lines=10> */
.L_x_52:
[----:B------:R-:W-:Y:S05]  /*27e0*/  BSYNC B1 ;  /* 0x0000000000017941 */ /* 0x000fea0003800000 */
.L_x_51:
        /* <DEDUP_REMOVED lines=10> */
.L_x_54:
[----:B------:R-:W-:Y:S05]  /*2890*/  BSYNC B1 ;  /* 0x0000000000017941 */ /* 0x000fea0003800000 */
.L_x_53:
        /* <DEDUP_REMOVED lines=9> */
.L_x_56:
[----:B------:R-:W-:Y:S05]  /*2930*/  BSYNC B1 ;  /* 0x0000000000017941 */ /* 0x000fea0003800000 */
.L_x_55:
        /* <DEDUP_REMOVED lines=9> */
.L_x_58:
[----:B------:R-:W-:Y:S05]  /*29d0*/  BSYNC B1 ;  /* 0x0000000000017941 */ /* 0x000fea0003800000 */
.L_x_57:
        /* <DEDUP_REMOVED lines=10> */
.L_x_60:
[----:B------:R-:W-:Y:S05]  /*2a80*/  BSYNC B1 ;  /* 0x0000000000017941 */ /* 0x000fea0003800000 */
.L_x_59:
        /* <DEDUP_REMOVED lines=10> */
.L_x_62:
[----:B------:R-:W-:Y:S05]  /*2b30*/  BSYNC B1 ;  /* 0x0000000000017941 */ /* 0x000fea0003800000 */
.L_x_61:
        /* <DEDUP_REMOVED lines=9> */
.L_x_64:
[----:B------:R-:W-:Y:S05]  /*2bd0*/  BSYNC B1 ;  /* 0x0000000000017941 */ /* 0x000fea0003800000 */
.L_x_63:
        /* <DEDUP_REMOVED lines=9> */
.L_x_66:
[----:B------:R-:W-:Y:S05]  /*2c70*/  BSYNC B1 ;  /* 0x0000000000017941 */ /* 0x000fea0003800000 */
.L_x_65:
        /* <DEDUP_REMOVED lines=10> */
.L_x_68:
[----:B------:R-:W-:Y:S05]  /*2d20*/  BSYNC B1 ;  /* 0x0000000000017941 */ /* 0x000fea0003800000 */
.L_x_67:
        /* <DEDUP_REMOVED lines=10> */
.L_x_70:
[----:B------:R-:W-:Y:S05]  /*2dd0*/  BSYNC B1 ;  /* 0x0000000000017941 */ /* 0x000fea0003800000 */
.L_x_69:
        /* <DEDUP_REMOVED lines=9> */
.L_x_72:
[----:B------:R-:W-:Y:S05]  /*2e70*/  BSYNC B1 ;  /* 0x0000000000017941 */ /* 0x000fea0003800000 */
.L_x_71:
        /* <DEDUP_REMOVED lines=9> */
.L_x_74:
[----:B------:R-:W-:Y:S05]  /*2f10*/  BSYNC B1 ;  /* 0x0000000000017941 */ /* 0x000fea0003800000 */
.L_x_73:
        /* <DEDUP_REMOVED lines=10> */
.L_x_76:
[----:B------:R-:W-:Y:S05]  /*2fc0*/  BSYNC B1 ;  /* 0x0000000000017941 */ /* 0x000fea0003800000 */
.L_x_75:
        /* <DEDUP_REMOVED lines=10> */
.L_x_78:
[----:B------:R-:W-:Y:S05]  /*3070*/  BSYNC B1 ;  /* 0x0000000000017941 */ /* 0x000fea0003800000 */
.L_x_77:
        /* <DEDUP_REMOVED lines=9> */
.L_x_80:
[----:B------:R-:W-:Y:S05]  /*3110*/  BSYNC B1 ;  /* 0x0000000000017941 */ /* 0x000fea0003800000 */
.L_x_79:
        /* <DEDUP_REMOVED lines=9> */
.L_x_82:
[----:B------:R-:W-:Y:S05]  /*31b0*/  BSYNC B1 ;  /* 0x0000000000017941 */ /* 0x000fea0003800000 */
.L_x_81:
        /* <DEDUP_REMOVED lines=10> */
.L_x_84:
[----:B------:R-:W-:Y:S05]  /*3260*/  BSYNC B1 ;  /* 0x0000000000017941 */ /* 0x000fea0003800000 */
.L_x_83:
[----:B-----5:R-:W-:Y:S01]  /*3270*/  HADD2.F32 R5, -RZ, R24.H0_H0 ;  /* 0x20000018ff057230 */ /* 0x020fe20000004100 */
[----:B------:R-:W-:Y:S01]  /*3280*/  ISETP.GT.AND P0, PT, R4, 0x39, PT ;  /* 0x000000390400780c */ /* 0x000fe20003f04270 */
[----:B------:R-:W-:Y:S01]  /*3290*/  @P2 IMAD.MOV.U32 R4, RZ, RZ, R8 ;  /* 0x000000ffff042224 */ /* 0x000fe200078e0008 */
[----:B------:R-:W-:Y:S02]  /*32a0*/  BSSY B1, `(.L_x_85) ;  /* 0x000000a000017945 */ /* 0x000fe40003800000 */
[----:B------:R-:W-:Y:S01]  /*32b0*/  FMUL R5, R5, R56 ;  /* 0x0000003805057220 */ /* 0x000fe20000400000 */
[----:B------:R-:W-:-:S03]  /*32c0*/  ISETP.GT.AND P3, PT, R3, RZ, P0 ;  /* 0x000000ff0300720c */ /* 0x000fc60000764270 */
[----:B------:R-:W-:-:S05]  /*32d0*/  FFMA R5, R52, R23, R5 ;  /* 0x0000001734057223 */ /* 0x000fca0000000005 */
[----:B------:R-:W-:-:S04]  /*32e0*/  F2FP.F16.F32.PACK_AB R5, RZ, R5 ;  /* 0x00000005ff05723e */ /* 0x000fc800000000ff */
[----:B0-----:R-:W-:Y:S01]  /*32f0*/  PRMT R14, R5, 0x7610, R14 ;  /* 0x00007610050e7816 */ /* 0x001fe2000000000e */
[----:B------:R-:W-:-:S05]  /*3300*/  @P2 IMAD.MOV.U32 R5, RZ, RZ, R9 ;  /* 0x000000ffff052224 */ /* 0x000fca00078e0009 */
[----:B------:R0:W-:Y:S01]  /*3310*/  @P2 STG.E.U16 desc[UR36][R4.64+0x70], R14 ;  /* 0x0000700e04002986 */ /* 0x0001e2000c101524 */
[----:B------:R-:W-:Y:S05]  /*3320*/  @!P3 BRA `(.L_x_86) ;  /* 0x000000000004b947 */ /* 0x000fea0003800000 */
[----:B------:R0:W5:Y:S02]  /*3330*/  LDG.E.LTC128B.U16 R24, desc[UR36][R6.64+0x72] ;  /* 0x0000722406187981 */ /* 0x000164000c1e1520 */
.L_x_86:
[----:B------:R-:W-:Y:S05]  /*3340*/  BSYNC B1 ;  /* 0x0000000000017941 */ /* 0x000fea0003800000 */
.L_x_85:
        /* <DEDUP_REMOVED lines=9> */
.L_x_88:
[----:B------:R-:W-:Y:S05]  /*33e0*/  BSYNC B1 ;  /* 0x0000000000017941 */ /* 0x000fea0003800000 */
.L_x_87:
[----:B-----5:R-:W-:Y:S01]  /*33f0*/  HADD2.F32 R5, -RZ, R24.H0_H0 ;  /* 0x20000018ff057230 */ /* 0x020fe20000004100 */
[----:B------:R-:W-:Y:S01]  /*3400*/  ISETP.GT.AND P0, PT, R3, 0x8, P0 ;  /* 0x000000080300780c */ /* 0x000fe20000704270 */
[----:B0-----:R-:W-:Y:S01]  /*3410*/  @P1 IMAD.MOV.U32 R4, RZ, RZ, R12 ;  /* 0x000000ffff041224 */ /* 0x001fe200078e000c */
[----:B------:R-:W-:Y:S02]  /*3420*/  BSSY B1, `(.L_x_89) ;  /* 0x0000009000017945 */ /* 0x000fe40003800000 */
[----:B------:R-:W-:-:S04]  /*3430*/  FMUL R5, R5, R56 ;  /* 0x0000003805057220 */ /* 0x000fc80000400000 */
[----:B------:R-:W-:-:S05]  /*3440*/  FFMA R5, R54, R23, R5 ;  /* 0x0000001736057223 */ /* 0x000fca0000000005 */
[----:B------:R-:W-:-:S04]  /*3450*/  F2FP.F16.F32.PACK_AB R5, RZ, R5 ;  /* 0x00000005ff05723e */ /* 0x000fc800000000ff */
[----:B-1-3--:R-:W-:Y:S01]  /*3460*/  PRMT R6, R5, 0x7610, R6 ;  /* 0x0000761005067816 */ /* 0x00afe20000000006 */
[----:B------:R-:W-:-:S05]  /*3470*/  @P1 IMAD.MOV.U32 R5, RZ, RZ, R13 ;  /* 0x000000ffff051224 */ /* 0x000fca00078e000d */
[----:B------:R0:W-:Y:S01]  /*3480*/  @P1 STG.E.U16 desc[UR36][R4.64+0x70], R6 ;  /* 0x0000700604001986 */ /* 0x0001e2000c101524 */
[----:B------:R-:W-:Y:S05]  /*3490*/  @!P0 BRA `(.L_x_90) ;  /* 0x0000000000048947 */ /* 0x000fea0003800000 */
[----:B------:R1:W5:Y:S02]  /*34a0*/  LDG.E.LTC128B.U16 R24, desc[UR36][R10.64+0x72] ;  /* 0x000072240a187981 */ /* 0x000364000c1e1520 */
.L_x_90:
[----:B------:R-:W-:Y:S05]  /*34b0*/  BSYNC B1 ;  /* 0x0000000000017941 */ /* 0x000fea0003800000 */
.L_x_89:
[----:B------:R-:W-:Y:S05]  /*34c0*/  @!P0 BRA `(.L_x_91) ;  /* 0x0000000800a88947 */ /* 0x000fea0003800000 */
[----:B-----5:R-:W-:-:S05]  /*34d0*/  HADD2.F32 R3, -RZ, R24.H0_H0 ;  /* 0x20000018ff037230 */ /* 0x020fca0000004100 */
[----:B0-----:R-:W-:-:S04]  /*34e0*/  FMUL R4, R3, R56 ;  /* 0x0000003803047220 */ /* 0x001fc80000400000 */
[----:B------:R-:W-:-:S05]  /*34f0*/  FFMA R4, R55, R23, R4 ;  /* 0x0000001737047223 */ /* 0x000fca0000000004 */
[----:B------:R-:W-:-:S05]  /*3500*/  F2FP.F16.F32.PACK_AB R4, RZ, R4 ;  /* 0x00000004ff04723e */ /* 0x000fca00000000ff */
[----:B------:R3:W-:Y:S01]  /*3510*/  STG.E.U16 desc[UR36][R12.64+0x72], R4 ;  /* 0x000072040c007986 */ /* 0x0007e2000c101524 */
[----:B------:R-:W-:Y:S05]  /*3520*/  BRA `(.L_x_91) ;  /* 0x0000000800907947 */ /* 0x000fea0003800000 */
.L_x_30:
[----:B------:R-:W-:Y:S01]  /*3530*/  ISETP.GT.AND P0, PT, R4, 0x1, PT ;  /* 0x000000010400780c */ /* 0x000fe20003f04270 */
[----:B------:R-:W-:Y:S01]  /*3540*/  ULDC.64 UR4, c[0x0][0x5c0] ;  /* 0x0001700000047ab9 */ /* 0x000fe20000000a00 */
[-C--:B------:R-:W-:Y:S01]  /*3550*/  FMUL R24, R24, R23.reuse ;  /* 0x0000001718187220 */ /* 0x080fe20000400000 */
[-C--:B------:R-:W-:Y:S01]  /*3560*/  FMUL R25, R25, R23.reuse ;  /* 0x0000001719197220 */ /* 0x080fe20000400000 */
[----:B------:R-:W-:Y:S01]  /*3570*/  ISETP.GT.AND P3, PT, R3, RZ, P0 ;  /* 0x000000ff0300720c */ /* 0x000fe20000764270 */
[-C--:B------:R-:W-:Y:S01]  /*3580*/  FMUL R26, R26, R23.reuse ;  /* 0x000000171a1a7220 */ /* 0x080fe20000400000 */
[----:B------:R-:W-:Y:S01]  /*3590*/  LEA R6, P4, R58, UR4, 0x1 ;  /* 0x000000043a067c11 */ /* 0x000fe2000f8808ff */
[-C--:B------:R-:W-:Y:S01]  /*35a0*/  FMUL R27, R27, R23.reuse ;  /* 0x000000171b1b7220 */ /* 0x080fe20000400000 */
[----:B------:R-:W-:Y:S01]  /*35b0*/  F2FP.F16.F32.PACK_AB R24, RZ, R24 ;  /* 0x00000018ff18723e */ /* 0x000fe200000000ff */
[-C--:B------:R-:W-:Y:S01]  /*35c0*/  FMUL R28, R28, R23.reuse ;  /* 0x000000171c1c7220 */ /* 0x080fe20000400000 */
[----:B------:R-:W-:Y:S01]  /*35d0*/  LEA.HI.X R7, R58, UR5, R75, 0x1, P4 ;  /* 0x000000053a077c11 */ /* 0x000fe2000a0f0c4b */
[----:B------:R-:W-:Y:S01]  /*35e0*/  FMUL R29, R29, R23 ;  /* 0x000000171d1d7220 */ /* 0x000fe20000400000 */
[----:B------:R-:W-:Y:S01]  /*35f0*/  F2FP.F16.F32.PACK_AB R25, RZ, R25 ;  /* 0x00000019ff19723e */ /* 0x000fe200000000ff */
[-C--:B------:R-:W-:Y:S01]  /*3600*/  FMUL R30, R30, R23.reuse ;  /* 0x000000171e1e7220 */ /* 0x080fe20000400000 */
[----:B------:R-:W-:Y:S01]  /*3610*/  SHF.L.U64.HI R67, R66, 0x4, R67 ;  /* 0x0000000442437819 */ /* 0x000fe20000010243 */
[----:B------:R-:W-:Y:S01]  /*3620*/  @P1 STG.E.U16 desc[UR36][R6.64], R24 ;  /* 0x0000001806001986 */ /* 0x000fe2000c101524 */
[----:B------:R-:W-:Y:S01]  /*3630*/  ISETP.GT.AND P1, PT, R4, 0x8, PT ;  /* 0x000000080400780c */ /* 0x000fe20003f24270 */
[-C--:B------:R-:W-:Y:S01]  /*3640*/  FMUL R31, R31, R23.reuse ;  /* 0x000000171f1f7220 */ /* 0x080fe20000400000 */
[C---:B------:R-:W-:Y:S01]  /*3650*/  ISETP.GT.AND P4, PT, R3.reuse, 0x8, P0 ;  /* 0x000000080300780c */ /* 0x040fe20000784270 */
[----:B------:R-:W-:Y:S01]  /*3660*/  @P3 STG.E.U16 desc[UR36][R6.64+0x2], R25 ;  /* 0x0000021906003986 */ /* 0x000fe2000c101524 */
[----:B------:R-:W-:Y:S01]  /*3670*/  LEA R8, P3, R66, R6, 0x4 ;  /* 0x0000000642087211 */ /* 0x000fe200078620ff */
[-C--:B------:R-:W-:Y:S01]  /*3680*/  FMUL R32, R32, R23.reuse ;  /* 0x0000001720207220 */ /* 0x080fe20000400000 */
[----:B------:R-:W-:Y:S01]  /*3690*/  ISETP.GT.AND P2, PT, R3, 0x8, P2 ;  /* 0x000000080300780c */ /* 0x000fe20001744270 */
[-C--:B------:R-:W-:Y:S01]  /*36a0*/  FMUL R33, R33, R23.reuse ;  /* 0x0000001721217220 */ /* 0x080fe20000400000 */
[----:B------:R-:W-:Y:S01]  /*36b0*/  ISETP.GT.AND P0, PT, R4, 0x9, PT ;  /* 0x000000090400780c */ /* 0x000fe20003f04270 */
[----:B------:R-:W-:Y:S01]  /*36c0*/  IMAD.X R9, R67, 0x1, R7, P3 ;  /* 0x0000000143097824 */ /* 0x000fe200018e0607 */
[C---:B------:R-:W-:Y:S01]  /*36d0*/  ISETP.GT.AND P5, PT, R3.reuse, RZ, P1 ;  /* 0x000000ff0300720c */ /* 0x040fe20000fa4270 */
[-C--:B------:R-:W-:Y:S01]  /*36e0*/  FMUL R34, R34, R23.reuse ;  /* 0x0000001722227220 */ /* 0x080fe20000400000 */
[----:B------:R-:W-:Y:S01]  /*36f0*/  ISETP.GT.AND P3, PT, R3, RZ, P0 ;  /* 0x000000ff0300720c */ /* 0x000fe20000764270 */
[-C--:B------:R-:W-:Y:S01]  /*3700*/  FMUL R35, R35, R23.reuse ;  /* 0x0000001723237220 */ /* 0x080fe20000400000 */
[----:B------:R-:W-:Y:S01]  /*3710*/  F2FP.F16.F32.PACK_AB R26, RZ, R26 ;  /* 0x0000001aff1a723e */ /* 0x000fe200000000ff */
[----:B------:R-:W-:Y:S01]  /*3720*/  FMUL R36, R36, R23 ;  /* 0x0000001724247220 */ /* 0x000fe20000400000 */
[----:B------:R-:W-:Y:S01]  /*3730*/  F2FP.F16.F32.PACK_AB R27, RZ, R27 ;  /* 0x0000001bff1b723e */ /* 0x000fe200000000ff */
[----:B------:R-:W-:Y:S01]  /*3740*/  FMUL R37, R37, R23 ;  /* 0x0000001725257220 */ /* 0x000fe20000400000 */
[----:B------:R-:W-:Y:S01]  /*3750*/  F2FP.F16.F32.PACK_AB R28, RZ, R28 ;  /* 0x0000001cff1c723e */ /* 0x000fe200000000ff */
[----:B------:R-:W-:Y:S01]  /*3760*/  @P2 STG.E.U16 desc[UR36][R8.64], R26 ;  /* 0x0000001a08002986 */ /* 0x000fe2000c101524 */
[----:B------:R-:W-:Y:S01]  /*3770*/  F2FP.F16.F32.PACK_AB R29, RZ, R29 ;  /* 0x0000001dff1d723e */ /* 0x000fe200000000ff */
[-C--:B------:R-:W-:Y:S01]  /*3780*/  FMUL R38, R38, R23.reuse ;  /* 0x0000001726267220 */ /* 0x080fe20000400000 */
[----:B------:R-:W-:Y:S01]  /*3790*/  ISETP.GT.AND P2, PT, R3, 0x8, P1 ;  /* 0x000000080300780c */ /* 0x000fe20000f44270 */
[----:B------:R-:W-:Y:S01]  /*37a0*/  @P4 STG.E.U16 desc[UR36][R8.64+0x2], R27 ;  /* 0x0000021b08004986 */ /* 0x000fe2000c101524 */
[----:B------:R-:W-:Y:S01]  /*37b0*/  ISETP.GT.AND P1, PT, R4, 0x10, PT ;  /* 0x000000100400780c */ /* 0x000fe20003f24270 */
[-C--:B------:R-:W-:Y:S01]  /*37c0*/  FMUL R39, R39, R23.reuse ;  /* 0x0000001727277220 */ /* 0x080fe20000400000 */
[----:B------:R-:W-:Y:S01]  /*37d0*/  F2FP.F16.F32.PACK_AB R30, RZ, R30 ;  /* 0x0000001eff1e723e */ /* 0x000fe200000000ff */
[----:B------:R-:W-:Y:S01]  /*37e0*/  @P5 STG.E.U16 desc[UR36][R6.64+0x10], R28 ;  /* 0x0000101c06005986 */ /* 0x000fe2000c101524 */
[C---:B------:R-:W-:Y:S01]  /*37f0*/  ISETP.GT.AND P4, PT, R3.reuse, RZ, P1 ;  /* 0x000000ff0300720c */ /* 0x040fe20000f84270 */
[----:B------:R-:W-:Y:S01]  /*3800*/  FMUL R40, R40, R23 ;  /* 0x0000001728287220 */ /* 0x000fe20000400000 */
[----:B------:R-:W-:Y:S01]  /*3810*/  F2FP.F16.F32.PACK_AB R31, RZ, R31 ;  /* 0x0000001fff1f723e */ /* 0x000fe200000000ff */
[----:B------:R-:W-:Y:S01]  /*3820*/  @P3 STG.E.U16 desc[UR36][R6.64+0x12], R29 ;  /* 0x0000121d06003986 */ /* 0x000fe2000c101524 */
[----:B------:R-:W-:Y:S01]  /*3830*/  ISETP.GT.AND P3, PT, R3, 0x8, P0 ;  /* 0x000000080300780c */ /* 0x000fe20000764270 */
[-C--:B------:R-:W-:Y:S01]  /*3840*/  FMUL R41, R41, R23.reuse ;  /* 0x0000001729297220 */ /* 0x080fe20000400000 */
[----:B------:R-:W-:Y:S01]  /*3850*/  ISETP.GT.AND P0, PT, R4, 0x11, PT ;  /* 0x000000110400780c */ /* 0x000fe20003f04270 */
[----:B------:R-:W-:Y:S01]  /*3860*/  @P2 STG.E.U16 desc[UR36][R8.64+0x10], R30 ;  /* 0x0000101e08002986 */ /* 0x000fe2000c101524 */
[----:B------:R-:W-:Y:S01]  /*3870*/  F2FP.F16.F32.PACK_AB R32, RZ, R32 ;  /* 0x00000020ff20723e */ /* 0x000fe200000000ff */
[-C--:B------:R-:W-:Y:S01]  /*3880*/  FMUL R42, R42, R23.reuse ;  /* 0x000000172a2a7220 */ /* 0x080fe20000400000 */
[----:B------:R-:W-:Y:S01]  /*3890*/  ISETP.GT.AND P5, PT, R3, RZ, P0 ;  /* 0x000000ff0300720c */ /* 0x000fe200007a4270 */
[-C--:B------:R-:W-:Y:S01]  /*38a0*/  FMUL R43, R43, R23.reuse ;  /* 0x000000172b2b7220 */ /* 0x080fe20000400000 */
[----:B------:R-:W-:Y:S01]  /*38b0*/  ISETP.GT.AND P2, PT, R3, 0x8, P1 ;  /* 0x000000080300780c */ /* 0x000fe20000f44270 */
[-C--:B------:R-:W-:Y:S01]  /*38c0*/  FMUL R44, R44, R23.reuse ;  /* 0x000000172c2c7220 */ /* 0x080fe20000400000 */
[----:B------:R-:W-:Y:S01]  /*38d0*/  ISETP.GT.AND P1, PT, R4, 0x18, PT ;  /* 0x000000180400780c */ /* 0x000fe20003f24270 */
[----:B------:R-:W-:Y:S01]  /*38e0*/  FMUL R45, R45, R23 ;  /* 0x000000172d2d7220 */ /* 0x000fe20000400000 */
[----:B------:R-:W-:Y:S01]  /*38f0*/  F2FP.F16.F32.PACK_AB R33, RZ, R33 ;  /* 0x00000021ff21723e */ /* 0x000fe200000000ff */
[----:B------:R-:W-:Y:S01]  /*3900*/  @P3 STG.E.U16 desc[UR36][R8.64+0x12], R31 ;  /* 0x0000121f08003986 */ /* 0x000fe2000c101524 */
[C---:B------:R-:W-:Y:S01]  /*3910*/  ISETP.GT.AND P3, PT, R3.reuse, 0x8, P0 ;  /* 0x000000080300780c */ /* 0x040fe20000764270 */
[-C--:B------:R-:W-:Y:S01]  /*3920*/  FMUL R46, R46, R23.reuse ;  /* 0x000000172e2e7220 */ /* 0x080fe20000400000 */
[----:B------:R-:W-:Y:S01]  /*3930*/  ISETP.GT.AND P0, PT, R4, 0x19, PT ;  /* 0x000000190400780c */ /* 0x000fe20003f04270 */
[----:B------:R-:W-:Y:S01]  /*3940*/  @P4 STG.E.U16 desc[UR36][R6.64+0x20], R32 ;  /* 0x0000202006004986 */ /* 0x000fe2000c101524 */
[----:B------:R-:W-:Y:S01]  /*3950*/  ISETP.GT.AND P4, PT, R3, RZ, P1 ;  /* 0x000000ff0300720c */ /* 0x000fe20000f84270 */
[-C--:B------:R-:W-:Y:S01]  /*3960*/  FMUL R47, R47, R23.reuse ;  /* 0x000000172f2f7220 */ /* 0x080fe20000400000 */
[----:B------:R-:W-:Y:S01]  /*3970*/  F2FP.F16.F32.PACK_AB R34, RZ, R34 ;  /* 0x00000022ff22723e */ /* 0x000fe200000000ff */
[----:B------:R-:W-:Y:S01]  /*3980*/  @P5 STG.E.U16 desc[UR36][R6.64+0x22], R33 ;  /* 0x0000222106005986 */ /* 0x000fe2000c101524 */
[----:B------:R-:W-:Y:S01]  /*3990*/  ISETP.GT.AND P5, PT, R3, RZ, P0 ;  /* 0x000000ff0300720c */ /* 0x000fe200007a4270 */
[----:B------:R-:W-:Y:S01]  /*39a0*/  FMUL R48, R48, R23 ;  /* 0x0000001730307220 */ /* 0x000fe20000400000 */
[----:B------:R-:W-:Y:S01]  /*39b0*/  F2FP.F16.F32.PACK_AB R35, RZ, R35 ;  /* 0x00000023ff23723e */ /* 0x000fe200000000ff */
[----:B------:R-:W-:Y:S01]  /*39c0*/  @P2 STG.E.U16 desc[UR36][R8.64+0x20], R34 ;  /* 0x0000202208002986 */ /* 0x000fe2000c101524 */
[----:B------:R-:W-:Y:S01]  /*39d0*/  F2FP.F16.F32.PACK_AB R36, RZ, R36 ;  /* 0x00000024ff24723e */ /* 0x000fe200000000ff */
[-C--:B------:R-:W-:Y:S01]  /*39e0*/  FMUL R49, R49, R23.reuse ;  /* 0x0000001731317220 */ /* 0x080fe20000400000 */
[C---:B------:R-:W-:Y:S01]  /*39f0*/  ISETP.GT.AND P2, PT, R3.reuse, 0x8, P1 ;  /* 0x000000080300780c */ /* 0x040fe20000f44270 */
[----:B------:R-:W-:Y:S01]  /*3a00*/  @P3 STG.E.U16 desc[UR36][R8.64+0x22], R35 ;  /* 0x0000222308003986 */ /* 0x000fe2000c101524 */
[----:B------:R-:W-:Y:S01]  /*3a10*/  ISETP.GT.AND P1, PT, R4, 0x20, PT ;  /* 0x000000200400780c */ /* 0x000fe20003f24270 */
[----:B------:R-:W-:Y:S01]  /*3a20*/  FMUL R50, R50, R23 ;  /* 0x0000001732327220 */ /* 0x000fe20000400000 */
[----:B------:R-:W-:Y:S01]  /*3a30*/  F2FP.F16.F32.PACK_AB R37, RZ, R37 ;  /* 0x00000025ff25723e */ /* 0x000fe200000000ff */
[----:B------:R-:W-:Y:S01]  /*3a40*/  @P4 STG.E.U16 desc[UR36][R6.64+0x30], R36 ;  /* 0x0000302406004986 */ /* 0x000fe2000c101524 */
[----:B------:R-:W-:Y:S01]  /*3a50*/  ISETP.GT.AND P3, PT, R3, 0x8, P0 ;  /* 0x000000080300780c */ /* 0x000fe20000764270 */
[-C--:B------:R-:W-:Y:S01]  /*3a60*/  FMUL R51, R51, R23.reuse ;  /* 0x0000001733337220 */ /* 0x080fe20000400000 */
[----:B------:R-:W-:Y:S01]  /*3a70*/  ISETP.GT.AND P0, PT, R4, 0x21, PT ;  /* 0x000000210400780c */ /* 0x000fe20003f04270 */
[----:B------:R-:W-:Y:S01]  /*3a80*/  @P5 STG.E.U16 desc[UR36][R6.64+0x32], R37 ;  /* 0x0000322506005986 */ /* 0x000fe2000c101524 */
        /* <DEDUP_REMOVED lines=10> */
[----:B------:R-:W-:-:S02]  /*3b30*/  F2FP.F16.F32.PACK_AB R41, RZ, R41 ;  /* 0x00000029ff29723e */ /* 0x000fc400000000ff */
[C---:B------:R-:W-:Y:S01]  /*3b40*/  ISETP.GT.AND P1, PT, R3.reuse, 0x8, P1 ;  /* 0x000000080300780c */ /* 0x040fe20000f24270 */
[----:B------:R-:W-:Y:S01]  /*3b50*/  @P3 STG.E.U16 desc[UR36][R8.64+0x32], R39 ;  /* 0x0000322708003986 */ /* 0x000fe2000c101524 */
[C---:B------:R-:W-:Y:S02]  /*3b60*/  ISETP.GT.AND P2, PT, R3.reuse, 0x8, P0 ;  /* 0x000000080300780c */ /* 0x040fe40000744270 */
[C---:B------:R-:W-:Y:S01]  /*3b70*/  ISETP.GT.AND P0, PT, R4.reuse, 0x29, PT ;  /* 0x000000290400780c */ /* 0x040fe20003f04270 */
[----:B------:R-:W-:Y:S01]  /*3b80*/  @P4 STG.E.U16 desc[UR36][R6.64+0x40], R40 ;  /* 0x0000402806004986 */ /* 0x000fe2000c101524 */
[----:B------:R-:W-:Y:S02]  /*3b90*/  ISETP.GT.AND P4, PT, R4, 0x28, PT ;  /* 0x000000280400780c */ /* 0x000fe40003f84270 */
[----:B------:R-:W-:Y:S01]  /*3ba0*/  F2FP.F16.F32.PACK_AB R42, RZ, R42 ;  /* 0x0000002aff2a723e */ /* 0x000fe200000000ff */
[----:B------:R-:W-:Y:S01]  /*3bb0*/  @P5 STG.E.U16 desc[UR36][R6.64+0x42], R41 ;  /* 0x0000422906005986 */ /* 0x000fe2000c101524 */
[----:B------:R-:W-:-:S02]  /*3bc0*/  ISETP.GT.AND P5, PT, R3, RZ, P4 ;  /* 0x000000ff0300720c */ /* 0x000fc400027a4270 */
[C---:B------:R-:W-:Y:S01]  /*3bd0*/  ISETP.GT.AND P3, PT, R3.reuse, RZ, P0 ;  /* 0x000000ff0300720c */ /* 0x040fe20000764270 */
[----:B------:R-:W-:Y:S01]  /*3be0*/  @P1 STG.E.U16 desc[UR36][R8.64+0x40], R42 ;  /* 0x0000402a08001986 */ /* 0x000fe2000c101524 */
[----:B------:R-:W-:Y:S02]  /*3bf0*/  F2FP.F16.F32.PACK_AB R43, RZ, R43 ;  /* 0x0000002bff2b723e */ /* 0x000fe400000000ff */
[----:B------:R-:W-:Y:S02]  /*3c00*/  F2FP.F16.F32.PACK_AB R44, RZ, R44 ;  /* 0x0000002cff2c723e */ /* 0x000fe400000000ff */
[C---:B------:R-:W-:Y:S01]  /*3c10*/  ISETP.GT.AND P4, PT, R3.reuse, 0x8, P4 ;  /* 0x000000080300780c */ /* 0x040fe20002784270 */
[----:B------:R-:W-:Y:S01]  /*3c20*/  @P2 STG.E.U16 desc[UR36][R8.64+0x42], R43 ;  /* 0x0000422b08002986 */ /* 0x000fe2000c101524 */
[----:B------:R-:W-:Y:S02]  /*3c30*/  F2FP.F16.F32.PACK_AB R45, RZ, R45 ;  /* 0x0000002dff2d723e */ /* 0x000fe400000000ff */
[----:B------:R-:W-:Y:S01]  /*3c40*/  ISETP.GT.AND P2, PT, R4, 0x31, PT ;  /* 0x000000310400780c */ /* 0x000fe20003f44270 */
[----:B------:R-:W-:Y:S01]  /*3c50*/  @P5 STG.E.U16 desc[UR36][R6.64+0x50], R44 ;  /* 0x0000502c06005986 */ /* 0x000fe2000c101524 */
[----:B------:R-:W-:-:S02]  /*3c60*/  ISETP.GT.AND P5, PT, R3, 0x8, P0 ;  /* 0x000000080300780c */ /* 0x000fc400007a4270 */
[C---:B------:R-:W-:Y:S01]  /*3c70*/  ISETP.GT.AND P1, PT, R4.reuse, 0x38, PT ;  /* 0x000000380400780c */ /* 0x040fe20003f24270 */
[----:B------:R-:W-:Y:S01]  /*3c80*/  @P3 STG.E.U16 desc[UR36][R6.64+0x52], R45 ;  /* 0x0000522d06003986 */ /* 0x000fe2000c101524 */
[C---:B------:R-:W-:Y:S02]  /*3c90*/  ISETP.GT.AND P3, PT, R4.reuse, 0x30, PT ;  /* 0x000000300400780c */ /* 0x040fe40003f64270 */
[----:B------:R-:W-:Y:S01]  /*3ca0*/  ISETP.GT.AND P0, PT, R4, 0x39, PT ;  /* 0x000000390400780c */ /* 0x000fe20003f04270 */
[----:B------:R-:W-:Y:S01]  /*3cb0*/  @P4 IMAD.MOV.U32 R4, RZ, RZ, R8 ;  /* 0x000000ffff044224 */ /* 0x000fe200078e0008 */
[----:B------:R-:W-:Y:S01]  /*3cc0*/  F2FP.F16.F32.PACK_AB R46, RZ, R46 ;  /* 0x0000002eff2e723e */ /* 0x000fe200000000ff */
[----:B------:R-:W-:Y:S01]  /*3cd0*/  @P4 IMAD.MOV.U32 R5, RZ, RZ, R9 ;  /* 0x000000ffff054224 */ /* 0x000fe200078e0009 */
[----:B------:R-:W-:Y:S02]  /*3ce0*/  F2FP.F16.F32.PACK_AB R47, RZ, R47 ;  /* 0x0000002fff2f723e */ /* 0x000fe400000000ff */
[----:B------:R-:W-:-:S02]  /*3cf0*/  F2FP.F16.F32.PACK_AB R48, RZ, R48 ;  /* 0x00000030ff30723e */ /* 0x000fc400000000ff */
[----:B------:R0:W-:Y:S01]  /*3d00*/  @P4 STG.E.U16 desc[UR36][R4.64+0x50], R46 ;  /* 0x0000502e04004986 */ /* 0x0001e2000c101524 */
[C---:B------:R-:W-:Y:S02]  /*3d10*/  ISETP.GT.AND P4, PT, R3.reuse, RZ, P2 ;  /* 0x000000ff0300720c */ /* 0x040fe40001784270 */
[----:B------:R-:W-:Y:S02]  /*3d20*/  F2FP.F16.F32.PACK_AB R49, RZ, R49 ;  /* 0x00000031ff31723e */ /* 0x000fe400000000ff */
[----:B------:R-:W-:Y:S02]  /*3d30*/  ISETP.GT.AND P2, PT, R3, 0x8, P2 ;  /* 0x000000080300780c */ /* 0x000fe40001744270 */
[----:B------:R-:W-:Y:S02]  /*3d40*/  F2FP.F16.F32.PACK_AB R50, RZ, R50 ;  /* 0x00000032ff32723e */ /* 0x000fe400000000ff */
[----:B------:R-:W-:Y:S02]  /*3d50*/  F2FP.F16.F32.PACK_AB R51, RZ, R51 ;  /* 0x00000033ff33723e */ /* 0x000fe400000000ff */
[----:B------:R-:W-:Y:S01]  /*3d60*/  F2FP.F16.F32.PACK_AB R52, RZ, R52 ;  /* 0x00000034ff34723e */ /* 0x000fe200000000ff */
[----:B0-----:R-:W-:Y:S01]  /*3d70*/  @P5 IMAD.MOV.U32 R4, RZ, RZ, R8 ;  /* 0x000000ffff045224 */ /* 0x001fe200078e0008 */
[----:B------:R-:W-:Y:S01]  /*3d80*/  F2FP.F16.F32.PACK_AB R53, RZ, R53 ;  /* 0x00000035ff35723e */ /* 0x000fe200000000ff */
[----:B------:R-:W-:Y:S01]  /*3d90*/  @P5 IMAD.MOV.U32 R5, RZ, RZ, R9 ;  /* 0x000000ffff055224 */ /* 0x000fe200078e0009 */
[----:B------:R-:W-:-:S02]  /*3da0*/  F2FP.F16.F32.PACK_AB R54, RZ, R54 ;  /* 0x00000036ff36723e */ /* 0x000fc400000000ff */
[----:B------:R-:W-:Y:S02]  /*3db0*/  F2FP.F16.F32.PACK_AB R55, RZ, R55 ;  /* 0x00000037ff37723e */ /* 0x000fe400000000ff */
[----:B------:R0:W-:Y:S01]  /*3dc0*/  @P5 STG.E.U16 desc[UR36][R4.64+0x52], R47 ;  /* 0x0000522f04005986 */ /* 0x0001e2000c101524 */
[C---:B------:R-:W-:Y:S02]  /*3dd0*/  ISETP.GT.AND P5, PT, R3.reuse, RZ, P3 ;  /* 0x000000ff0300720c */ /* 0x040fe40001fa4270 */
[----:B------:R-:W-:-:S11]  /*3de0*/  ISETP.GT.AND P3, PT, R3, 0x8, P3 ;  /* 0x000000080300780c */ /* 0x000fd60001f64270 */
[----:B0-----:R-:W-:Y:S02]  /*3df0*/  @P5 IMAD.MOV.U32 R4, RZ, RZ, R6 ;  /* 0x000000ffff045224 */ /* 0x001fe400078e0006 */
[----:B------:R-:W-:-:S05]  /*3e00*/  @P5 IMAD.MOV.U32 R5, RZ, RZ, R7 ;  /* 0x000000ffff055224 */ /* 0x000fca00078e0007 */
[----:B------:R0:W-:Y:S01]  /*3e10*/  @P5 STG.E.U16 desc[UR36][R4.64+0x60], R48 ;  /* 0x0000603004005986 */ /* 0x0001e2000c101524 */
[C---:B------:R-:W-:Y:S02]  /*3e20*/  ISETP.GT.AND P5, PT, R3.reuse, RZ, P0 ;  /* 0x000000ff0300720c */ /* 0x040fe400007a4270 */
[----:B------:R-:W-:Y:S01]  /*3e30*/  ISETP.GT.AND P0, PT, R3, 0x8, P0 ;  /* 0x000000080300780c */ /* 0x000fe20000704270 */
[----:B0-----:R-:W-:Y:S02]  /*3e40*/  @P4 IMAD.MOV.U32 R4, RZ, RZ, R6 ;  /* 0x000000ffff044224 */ /* 0x001fe400078e0006 */
[----:B------:R-:W-:-:S05]  /*3e50*/  @P4 IMAD.MOV.U32 R5, RZ, RZ, R7 ;  /* 0x000000ffff054224 */ /* 0x000fca00078e0007 */
[----:B------:R0:W-:Y:S01]  /*3e60*/  @P4 STG.E.U16 desc[UR36][R4.64+0x62], R49 ;  /* 0x0000623104004986 */ /* 0x0001e2000c101524 */
[C---:B------:R-:W-:Y:S02]  /*3e70*/  ISETP.GT.AND P4, PT, R3.reuse, RZ, P1 ;  /* 0x000000ff0300720c */ /* 0x040fe40000f84270 */
[----:B------:R-:W-:Y:S01]  /*3e80*/  ISETP.GT.AND P1, PT, R3, 0x8, P1 ;  /* 0x000000080300780c */ /* 0x000fe20000f24270 */
[----:B0-----:R-:W-:Y:S02]  /*3e90*/  @P3 IMAD.MOV.U32 R4, RZ, RZ, R8 ;  /* 0x000000ffff043224 */ /* 0x001fe400078e0008 */
[----:B------:R-:W-:-:S05]  /*3ea0*/  @P3 IMAD.MOV.U32 R5, RZ, RZ, R9 ;  /* 0x000000ffff053224 */ /* 0x000fca00078e0009 */
[----:B------:R0:W-:Y:S02]  /*3eb0*/  @P3 STG.E.U16 desc[UR36][R4.64+0x60], R50 ;  /* 0x0000603204003986 */ /* 0x0001e4000c101524 */
[----:B0-----:R-:W-:Y:S02]  /*3ec0*/  @P2 IMAD.MOV.U32 R4, RZ, RZ, R8 ;  /* 0x000000ffff042224 */ /* 0x001fe400078e0008 */
[----:B------:R-:W-:-:S05]  /*3ed0*/  @P2 IMAD.MOV.U32 R5, RZ, RZ, R9 ;  /* 0x000000ffff052224 */ /* 0x000fca00078e0009 */
[----:B------:R0:W-:Y:S02]  /*3ee0*/  @P2 STG.E.U16 desc[UR36][R4.64+0x62], R51 ;  /* 0x0000623304002986 */ /* 0x0001e4000c101524 */
[----:B0-----:R-:W-:Y:S02]  /*3ef0*/  @P4 IMAD.MOV.U32 R4, RZ, RZ, R6 ;  /* 0x000000ffff044224 */ /* 0x001fe400078e0006 */
[----:B------:R-:W-:-:S05]  /*3f00*/  @P4 IMAD.MOV.U32 R5, RZ, RZ, R7 ;  /* 0x000000ffff054224 */ /* 0x000fca00078e0007 */
[----:B------:R0:W-:Y:S04]  /*3f10*/  @P4 STG.E.U16 desc[UR36][R4.64+0x70], R52 ;  /* 0x0000703404004986 */ /* 0x0001e8000c101524 */
[----:B------:R1:W-:Y:S01]  /*3f20*/  @P5 STG.E.U16 desc[UR36][R6.64+0x72], R53 ;  /* 0x0000723506005986 */ /* 0x0003e2000c101524 */
[----:B0-----:R-:W-:Y:S02]  /*3f30*/  @P1 IMAD.MOV.U32 R4, RZ, RZ, R8 ;  /* 0x000000ffff041224 */ /* 0x001fe400078e0008 */
[----:B------:R-:W-:-:S05]  /*3f40*/  @P1 IMAD.MOV.U32 R5, RZ, RZ, R9 ;  /* 0x000000ffff051224 */ /* 0x000fca00078e0009 */
[----:B------:R1:W-:Y:S04]  /*3f50*/  @P1 STG.E.U16 desc[UR36][R4.64+0x70], R54 ;  /* 0x0000703604001986 */ /* 0x0003e8000c101524 */
[----:B------:R1:W-:Y:S02]  /*3f60*/  @P0 STG.E.U16 desc[UR36][R8.64+0x72], R55 ;  /* 0x0000723708000986 */ /* 0x0003e4000c101524 */
.L_x_91:
[----:B------:R-:W-:Y:S05]  /*3f70*/  BSYNC B0 ;  /* 0x0000000000007941 */ /* 0x000fea0003800000 */
.L_x_29:
[----:B------:R-:W-:Y:S01]  /*3f80*/  ULDC UR4, c[0x0][0xc] ;  /* 0x0000030000047ab9 */ /* 0x000fe20000000800 */
[----:B------:R-:W-:Y:S01]  /*3f90*/  ULDC UR5, c[0x0][0x10] ;  /* 0x0000040000057ab9 */ /* 0x000fe20000000800 */
[----:B------:R-:W0:Y:S01]  /*3fa0*/  LDC R3, c[0x0][0x14] ;  /* 0x00000500ff037b82 */ /* 0x000e220000000800 */
[----:B------:R-:W-:Y:S01]  /*3fb0*/  UIMAD.WIDE.U32 UR4, UR4, UR5, URZ ;  /* 0x00000005040472a5 */ /* 0x000fe2000f8e003f */
[----:B------:R-:W-:Y:S02]  /*3fc0*/  IMAD.MOV.U32 R59, RZ, RZ, -0x1 ;  /* 0xffffffffff3b7424 */ /* 0x000fe400078e00ff */
[----:B------:R-:W-:-:S03]  /*3fd0*/  IMAD.MOV.U32 R57, RZ, RZ, -0x1 ;  /* 0xffffffffff397424 */ /* 0x000fc600078e00ff */
[----:B0-----:R-:W-:-:S04]  /*3fe0*/  IMAD.WIDE.U32 R16, R3, UR4, R16 ;  /* 0x0000000403107c25 */ /* 0x001fc8000f8e0010 */
[----:B------:R-:W-:Y:S01]  /*3ff0*/  IMAD R3, R3, UR5, RZ ;  /* 0x0000000503037c24 */ /* 0x000fe2000f8e02ff */
[----:B------:R-:W-:Y:S02]  /*4000*/  ULDC.64 UR4, c[0x0][0x650] ;  /* 0x0001940000047ab9 */ /* 0x000fe40000000a00 */
[----:B------:R-:W-:Y:S01]  /*4010*/  ISETP.GE.U32.AND P0, PT, R16, UR4, PT ;  /* 0x0000000410007c0c */ /* 0x000fe2000bf06070 */
[--C-:B------:R-:W-:Y:S01]  /*4020*/  IMAD.IADD R17, R17, 0x1, R3.reuse ;  /* 0x0000000111117824 */ /* 0x100fe200078e0203 */
[----:B------:R-:W-:-:S04]  /*4030*/  PRMT R3, RZ, 0x7610, R3 ;  /* 0x00007610ff037816 */ /* 0x000fc80000000003 */
[----:B------:R-:W-:-:S13]  /*4040*/  ISETP.GE.U32.AND.EX P0, PT, R17, UR5, PT, P0 ;  /* 0x0000000511007c0c */ /* 0x000fda000bf06100 */
[----:B------:R-:W-:Y:S05]  /*4050*/  @P0 BRA `(.L_x_92) ;  /* 0x0000000400640947 */ /* 0x000fea0003800000 */
[----:B---3--:R-:W0:Y:S01]  /*4060*/  S2R R12, SR_CTAID.X ;  /* 0x00000000000c7919 */ /* 0x008e220000002500 */
[----:B-12-4-:R-:W1:Y:S01]  /*4070*/  LDC.64 R10, c[0x0][0x628] ;  /* 0x00018a00ff0a7b82 */ /* 0x016e620000000a00 */
[----:B------:R-:W-:Y:S01]  /*4080*/  ULDC UR4, c[0x0][0x150] ;  /* 0x0000540000047ab9 */ /* 0x000fe20000000800 */
[----:B------:R-:W-:Y:S01]  /*4090*/  IMAD.MOV.U32 R8, RZ, RZ, R16 ;  /* 0x000000ffff087224 */ /* 0x000fe200078e0010 */
[----:B-----5:R-:W2:Y:S01]  /*40a0*/  S2R R24, SR_CTAID.Y ;  /* 0x0000000000187919 */ /* 0x020ea20000002600 */
[----:B------:R-:W-:-:S04]  /*40b0*/  IMAD.MOV.U32 R9, RZ, RZ, R17 ;  /* 0x000000ffff097224 */ /* 0x000fc800078e0011 */
[----:B------:R-:W3:Y:S08]  /*40c0*/  LDC R21, c[0x0][0x144] ;  /* 0x00005100ff157b82 */ /* 0x000ef00000000800 */
[----:B------:R-:W4:Y:S08]  /*40d0*/  LDC R0, c[0x0][0x630] ;  /* 0x00018c00ff007b82 */ /* 0x000f300000000800 */
[----:B------:R-:W2:Y:S01]  /*40e0*/  LDC.64 R14, c[0x0][0x620] ;  /* 0x00018800ff0e7b82 */ /* 0x000ea20000000a00 */
[----:B-1----:R-:W-:-:S04]  /*40f0*/  ISETP.NE.U32.AND P0, PT, R10, RZ, PT ;  /* 0x000000ff0a00720c */ /* 0x002fc80003f05070 */
[----:B------:R-:W-:Y:S02]  /*4100*/  ISETP.NE.AND.EX P0, PT, R11, RZ, PT, P0 ;  /* 0x000000ff0b00720c */ /* 0x000fe40003f05300 */
[----:B0-----:R-:W-:-:S05]  /*4110*/  I2FP.F32.U32 R3, R12 ;  /* 0x0000000c00037245 */ /* 0x001fca0000201000 */
[----:B------:R-:W-:-:S04]  /*4120*/  FMUL R3, R3, UR4 ;  /* 0x0000000403037c20 */ /* 0x000fc80008400000 */
[----:B------:R0:W1:Y:S02]  /*4130*/  F2I.U32.TRUNC.NTZ R20, R3 ;  /* 0x0000000300147305 */ /* 0x000064000020f000 */
[----:B---34-:R-:W-:Y:S05]  /*4140*/  @!P0 BRA `(.L_x_93) ;  /* 0x0000000000288947 */ /* 0x018fea0003800000 */
[----:B0-----:R-:W0:Y:S02]  /*4150*/  LDC R3, c[0x0][0x634] ;  /* 0x00018d00ff037b82 */ /* 0x001e240000000800 */
        /* <DEDUP_REMOVED lines=9> */
.L_x_93:
[----:B------:R-:W3:Y:S01]  /*41f0*/  LDC.64 R28, c[0x0][0x640] ;  /* 0x00019000ff1c7b82 */ /* 0x000ee20000000a00 */
[-CC-:B------:R-:W-:Y:S01]  /*4200*/  SHF.R.U64 R57, R8, R0.reuse, R9.reuse ;  /* 0x0000000008397219 */ /* 0x180fe20000001209 */
[----:B-1----:R-:W-:Y:S01]  /*4210*/  IMAD.MOV R20, RZ, RZ, -R20 ;  /* 0x000000ffff147224 */ /* 0x002fe200078e0a14 */
[----:B------:R-:W-:Y:S01]  /*4220*/  SHF.R.U32.HI R0, RZ, R0, R9 ;  /* 0x00000000ff007219 */ /* 0x000fe20000011609 */
[----:B------:R-:W-:Y:S01]  /*4230*/  ULDC UR4, c[0x0][0x154] ;  /* 0x0000550000047ab9 */ /* 0x000fe20000000800 */
[----:B0-----:R-:W-:Y:S01]  /*4240*/  IADD3 R3, P0, RZ, -R57, RZ ;  /* 0x80000039ff037210 */ /* 0x001fe20007f1e0ff */
[----:B------:R-:W-:Y:S02]  /*4250*/  IMAD R21, R21, R20, R12 ;  /* 0x0000001415157224 */ /* 0x000fe400078e020c */
[----:B------:R-:W0:Y:S01]  /*4260*/  LDC R6, c[0x0][0x618] ;  /* 0x00018600ff067b82 */ /* 0x000e220000000800 */
[----:B------:R-:W-:Y:S02]  /*4270*/  IMAD.MOV.U32 R7, RZ, RZ, 0x1 ;  /* 0x00000001ff077424 */ /* 0x000fe400078e00ff */
[----:B------:R-:W-:-:S04]  /*4280*/  IMAD.X R5, RZ, RZ, ~R0, P0 ;  /* 0x000000ffff057224 */ /* 0x000fc800000e0e00 */
[-C--:B--2---:R-:W-:Y:S01]  /*4290*/  IMAD R0, R5, R14.reuse, RZ ;  /* 0x0000000e05007224 */ /* 0x084fe200078e02ff */
[----:B------:R-:W1:Y:S01]  /*42a0*/  LDC R8, c[0x0][0x608] ;  /* 0x00018200ff087b82 */ /* 0x000e620000000800 */
[----:B------:R-:W-:-:S04]  /*42b0*/  IMAD.WIDE.U32 R4, R3, R14, R16 ;  /* 0x0000000e03047225 */ /* 0x000fc800078e0010 */
[----:B------:R-:W-:Y:S01]  /*42c0*/  IMAD R3, R3, R15, R0 ;  /* 0x0000000f03037224 */ /* 0x000fe200078e0200 */
[----:B------:R-:W-:Y:S02]  /*42d0*/  I2FP.F32.U32 R0, R24 ;  /* 0x0000001800007245 */ /* 0x000fe40000201000 */
[----:B------:R-:W2:Y:S01]  /*42e0*/  LDC R26, c[0x0][0x658] ;  /* 0x00019600ff1a7b82 */ /* 0x000ea20000000800 */
[----:B------:R-:W-:Y:S01]  /*42f0*/  IMAD.IADD R3, R5, 0x1, R3 ;  /* 0x0000000105037824 */ /* 0x000fe200078e0203 */
[----:B---3--:R-:W-:Y:S01]  /*4300*/  ISETP.NE.U32.AND P0, PT, R28, RZ, PT ;  /* 0x000000ff1c00720c */ /* 0x008fe20003f05070 */
[----:B------:R-:W-:Y:S01]  /*4310*/  FMUL R0, R0, UR4 ;  /* 0x0000000400007c20 */ /* 0x000fe20008400000 */
[----:B------:R-:W-:Y:S02]  /*4320*/  IMAD.MOV.U32 R5, RZ, RZ, -0x1 ;  /* 0xffffffffff057424 */ /* 0x000fe400078e00ff */
[----:B------:R-:W-:Y:S01]  /*4330*/  ISETP.NE.AND.EX P0, PT, R29, RZ, PT, P0 ;  /* 0x000000ff1d00720c */ /* 0x000fe20003f05300 */
[----:B------:R3:W4:Y:S01]  /*4340*/  F2I.U32.TRUNC.NTZ R13, R0 ;  /* 0x00000000000d7305 */ /* 0x000722000020f000 */
[----:B------:R-:W3:Y:S01]  /*4350*/  LDC R15, c[0x0][0x148] ;  /* 0x00005200ff0f7b82 */ /* 0x000ee20000000800 */
[----:B0-----:R-:W-:-:S02]  /*4360*/  SHF.R.U64 R12, R4, R6, R3 ;  /* 0x00000006040c7219 */ /* 0x001fc40000001203 */
[----:B------:R-:W-:-:S05]  /*4370*/  SHF.R.U32.HI R3, RZ, R6, R3 ;  /* 0x00000006ff037219 */ /* 0x000fca0000011603 */
[----:B------:R-:W0:Y:S01]  /*4380*/  LDC R20, c[0x0][0x600] ;  /* 0x00018000ff147b82 */ /* 0x000e220000000800 */
[-CC-:B-1----:R-:W-:Y:S02]  /*4390*/  SHF.R.U64 R10, R12, R8.reuse, R3.reuse ;  /* 0x000000080c0a7219 */ /* 0x182fe40000001203 */
[----:B------:R-:W-:-:S05]  /*43a0*/  SHF.R.U32.HI R3, RZ, R8, R3 ;  /* 0x00000008ff037219 */ /* 0x000fca0000011603 */
[----:B------:R-:W1:Y:S01]  /*43b0*/  LDC R27, c[0x0][0x648] ;  /* 0x00019200ff1b7b82 */ /* 0x000e620000000800 */
[-C--:B--2---:R-:W-:Y:S02]  /*43c0*/  SHF.L.U32 R4, R5, R26.reuse, RZ ;  /* 0x0000001a05047219 */ /* 0x084fe400000006ff */
[-CC-:B------:R-:W-:Y:S02]  /*43d0*/  SHF.R.U64 R14, R10, R26.reuse, R3.reuse ;  /* 0x0000001a0a0e7219 */ /* 0x180fe40000001203 */
[----:B------:R-:W-:Y:S02]  /*43e0*/  SHF.R.U32.HI R5, RZ, R26, R3 ;  /* 0x0000001aff057219 */ /* 0x000fe40000011603 */
[----:B------:R-:W-:Y:S01]  /*43f0*/  LOP3.LUT R25, RZ, R4, RZ, 0x33, !PT ;  /* 0x00000004ff197212 */ /* 0x000fe200078e33ff */
[----:B------:R-:W2:Y:S01]  /*4400*/  LDC R30, c[0x0][0x638] ;  /* 0x00018e00ff1e7b82 */ /* 0x000ea20000000800 */
[----:B------:R-:W-:Y:S01]  /*4410*/  SHF.L.U32 R26, R7, R26, RZ ;  /* 0x0000001a071a7219 */ /* 0x000fe200000006ff */
[----:B------:R-:W-:-:S06]  /*4420*/  IMAD.MOV.U32 R4, RZ, RZ, R14 ;  /* 0x000000ffff047224 */ /* 0x000fcc00078e000e */
[----:B------:R-:W0:Y:S01]  /*4430*/  LDC R31, c[0x0][0x610] ;  /* 0x00018400ff1f7b82 */ /* 0x000e220000000800 */
[----:B----4-:R-:W-:Y:S05]  /*4440*/  @!P0 BRA `(.L_x_94) ;  /* 0x0000000000288947 */ /* 0x010fea0003800000 */
[----:B------:R-:W4:Y:S02]  /*4450*/  LDC R3, c[0x0][0x64c] ;  /* 0x00019300ff037b82 */ /* 0x000f240000000800 */
[----:B----4-:R-:W-:-:S05]  /*4460*/  IADD3 R3, P0, R14, R3, RZ ;  /* 0x000000030e037210 */ /* 0x010fca0007f1e0ff */
        /* <DEDUP_REMOVED lines=8> */
.L_x_94:
[----:B------:R-:W-:Y:S01]  /*44f0*/  ISETP.NE.AND P0, PT, R2, 0x1, PT ;  /* 0x000000010200780c */ /* 0x000fe20003f05270 */
[----:B0-----:R-:W-:Y:S01]  /*4500*/  VIADD R7, R20, 0xffffffff ;  /* 0xffffffff14077836 */ /* 0x001fe20000000000 */
[----:B-1-3--:R-:W-:Y:S01]  /*4510*/  SHF.R.U64 R0, R4, R27, R5 ;  /* 0x0000001b04007219 */ /* 0x00afe20000001205 */
[----:B------:R-:W-:Y:S01]  /*4520*/  IMAD.MOV R13, RZ, RZ, -R13 ;  /* 0x000000ffff0d7224 */ /* 0x000fe200078e0a0d */
[----:B------:R-:W-:Y:S01]  /*4530*/  LOP3.LUT R5, R10, R25, RZ, 0xc0, !PT ;  /* 0x000000190a057212 */ /* 0x000fe200078ec0ff */
[----:B------:R-:W-:Y:S01]  /*4540*/  IMAD.MOV.U32 R4, RZ, RZ, 0x1 ;  /* 0x00000001ff047424 */ /* 0x000fe200078e00ff */
[----:B------:R-:W-:Y:S01]  /*4550*/  LOP3.LUT R12, R12, R7, RZ, 0xc0, !PT ;  /* 0x000000070c0c7212 */ /* 0x000fe200078ec0ff */
[----:B------:R-:W-:Y:S02]  /*4560*/  IMAD.MOV R3, RZ, RZ, -R0 ;  /* 0x000000ffff037224 */ /* 0x000fe400078e0a00 */
[----:B------:R-:W-:Y:S02]  /*4570*/  IMAD R0, R26, R0, R5 ;  /* 0x000000001a007224 */ /* 0x000fe400078e0205 */
[----:B--2---:R-:W-:-:S02]  /*4580*/  IMAD R3, R3, R30, R14 ;  /* 0x0000001e03037224 */ /* 0x004fc400078e020e */
[----:B------:R-:W-:Y:S02]  /*4590*/  @P0 IMAD R21, R15, R13, R24 ;  /* 0x0000000d0f150224 */ /* 0x000fe400078e0218 */
[----:B------:R-:W-:Y:S01]  /*45a0*/  IMAD R5, R3, R20, R12 ;  /* 0x0000001403057224 */ /* 0x000fe200078e020c */
[----:B------:R-:W-:Y:S01]  /*45b0*/  PRMT R3, R4, 0x7610, R3 ;  /* 0x0000761004037816 */ /* 0x000fe20000000003 */
[----:B------:R-:W-:-:S05]  /*45c0*/  IMAD R0, R0, R31, R21 ;  /* 0x0000001f00007224 */ /* 0x000fca00078e0215 */
[----:B------:R-:W-:Y:S02]  /*45d0*/  SEL R59, R5, R0, !P0 ;  /* 0x00000000053b7207 */ /* 0x000fe40004000000 */
[----:B------:R-:W-:-:S07]  /*45e0*/  SEL R0, R0, R5, !P0 ;  /* 0x0000000500007207 */ /* 0x000fce0004000000 */
.L_x_92:
[----:B------:R-:W-:Y:S01]  /*45f0*/  LOP3.LUT P0, RZ, R3, 0xff, RZ, 0xc0, !PT ;  /* 0x000000ff03ff7812 */ /* 0x000fe2000780c0ff */
[----:B------:R-:W-:-:S12]  /*4600*/  IMAD.MOV.U32 R58, RZ, RZ, R0 ;  /* 0x000000ffff3a7224 */ /* 0x000fd800078e0000 */
[----:B------:R-:W-:Y:S05]  /*4610*/  @P0 BRA `(.L_x_95) ;  /* 0xffffffc800c00947 */ /* 0x000fea000383ffff */
[----:B------:R-:W-:Y:S05]  /*4620*/  EXIT ;  /* 0x000000000000794d */ /* 0x000fea0003800000 */
.L_x_4:
[----:B0-----:R-:W-:Y:S01]  /*4630*/  ULDC.64 UR4, c[0x0][0x650] ;  /* 0x0001940000047ab9 */ /* 0x001fe20000000a00 */
        /* <DEDUP_REMOVED lines=25> */
.L_x_97:
[--C-:B------:R-:W-:Y:S01]  /*47d0*/  SHF.R.U64 R12, R10, R14, R11.reuse ;  /* 0x0000000e0a0c7219 */ /* 0x100fe2000000120b */
[----:B------:R-:W0:Y:S01]  /*47e0*/  LDC R22, c[0x0][0x618] ;  /* 0x00018600ff167b82 */ /* 0x000e220000000800 */
[----:B------:R-:W-:Y:S01]  /*47f0*/  I2FP.F32.U32 R6, R4 ;  /* 0x0000000400067245 */ /* 0x000fe20000201000 */
[----:B------:R-:W-:Y:S01]  /*4800*/  ULDC UR4, c[0x0][0x150] ;  /* 0x0000540000047ab9 */ /* 0x000fe20000000800 */
[----:B------:R-:W-:Y:S02]  /*4810*/  SHF.R.U32.HI R5, RZ, R14, R11 ;  /* 0x0000000eff057219 */ /* 0x000fe4000001160b */
[----:B------:R-:W-:Y:S01]  /*4820*/  IADD3 R9, P0, RZ, -R12, RZ ;  /* 0x8000000cff097210 */ /* 0x000fe20007f1e0ff */
[----:B------:R-:W-:Y:S01]  /*4830*/  FMUL R11, R6, UR4 ;  /* 0x00000004060b7c20 */ /* 0x000fe20008400000 */
[----:B------:R-:W-:Y:S01]  /*4840*/  ULDC UR4, c[0x0][0x154] ;  /* 0x0000550000047ab9 */ /* 0x000fe20000000800 */
[----:B------:R-:W1:Y:S02]  /*4850*/  LDC.64 R24, c[0x0][0x640] ;  /* 0x00019000ff187b82 */ /* 0x000e640000000a00 */
[----:B------:R-:W-:-:S02]  /*4860*/  IMAD.X R5, RZ, RZ, ~R5, P0 ;  /* 0x000000ffff057224 */ /* 0x000fc400000e0e05 */
[----:B------:R-:W2:Y:S01]  /*4870*/  F2I.U32.TRUNC.NTZ R11, R11 ;  /* 0x0000000b000b7305 */ /* 0x000ea2000020f000 */
[----:B------:R-:W-:-:S03]  /*4880*/  IMAD.WIDE.U32 R6, R9, R20, R16 ;  /* 0x0000001409067225 */ /* 0x000fc600078e0010 */
[----:B------:R-:W3:Y:S01]  /*4890*/  LDC R13, c[0x0][0x144] ;  /* 0x00005100ff0d7b82 */ /* 0x000ee20000000800 */
[----:B------:R-:W-:-:S04]  /*48a0*/  IMAD R8, R5, R20, RZ ;  /* 0x0000001405087224 */ /* 0x000fc800078e02ff */
[----:B------:R-:W-:Y:S02]  /*48b0*/  IMAD R5, R9, R21, R8 ;  /* 0x0000001509057224 */ /* 0x000fe400078e0208 */
[----:B------:R-:W-:Y:S01]  /*48c0*/  IMAD.MOV.U32 R8, RZ, RZ, -0x1 ;  /* 0xffffffffff087424 */ /* 0x000fe200078e00ff */
[----:B------:R-:W4:Y:S01]  /*48d0*/  LDC R14, c[0x0][0x608] ;  /* 0x00018200ff0e7b82 */ /* 0x000f220000000800 */
[----:B------:R-:W-:Y:S01]  /*48e0*/  IMAD.IADD R5, R7, 0x1, R5 ;  /* 0x0000000107057824 */ /* 0x000fe200078e0205 */
[----:B------:R-:W-:-:S04]  /*48f0*/  I2FP.F32.U32 R7, R3 ;  /* 0x0000000300077245 */ /* 0x000fc80000201000 */
[-C--:B0-----:R-:W-:Y:S01]  /*4900*/  SHF.R.U64 R10, R6, R22.reuse, R5 ;  /* 0x00000016060a7219 */ /* 0x081fe20000001205 */
[----:B--2---:R-:W-:Y:S01]  /*4910*/  IMAD.MOV R6, RZ, RZ, -R11 ;  /* 0x000000ffff067224 */ /* 0x004fe200078e0a0b */
[----:B------:R-:W0:Y:S01]  /*4920*/  LDC R9, c[0x0][0x658] ;  /* 0x00019600ff097b82 */ /* 0x000e220000000800 */
[----:B-1----:R-:W-:Y:S01]  /*4930*/  ISETP.NE.U32.AND P0, PT, R24, RZ, PT ;  /* 0x000000ff1800720c */ /* 0x002fe20003f05070 */
[----:B------:R-:W-:Y:S01]  /*4940*/  FMUL R7, R7, UR4 ;  /* 0x0000000407077c20 */ /* 0x000fe20008400000 */
[----:B------:R-:W-:Y:S02]  /*4950*/  SHF.R.U32.HI R5, RZ, R22, R5 ;  /* 0x00000016ff057219 */ /* 0x000fe40000011605 */
[----:B------:R-:W-:-:S03]  /*4960*/  ISETP.NE.AND.EX P0, PT, R25, RZ, PT, P0 ;  /* 0x000000ff1900720c */ /* 0x000fc60003f05300 */
[----:B------:R-:W1:Y:S01]  /*4970*/  LDC R20, c[0x0][0x148] ;  /* 0x00005200ff147b82 */ /* 0x000e620000000800 */
[----:B---3--:R-:W-:Y:S02]  /*4980*/  IMAD R23, R13, R6, R4 ;  /* 0x000000060d177224 */ /* 0x008fe400078e0204 */
[----:B------:R-:W-:-:S05]  /*4990*/  IMAD.MOV.U32 R6, RZ, RZ, 0x1 ;  /* 0x00000001ff067424 */ /* 0x000fca00078e00ff */
[----:B------:R-:W2:Y:S01]  /*49a0*/  LDC R21, c[0x0][0x600] ;  /* 0x00018000ff157b82 */ /* 0x000ea20000000800 */
[-CC-:B----4-:R-:W-:Y:S02]  /*49b0*/  SHF.R.U64 R13, R10, R14.reuse, R5.reuse ;  /* 0x0000000e0a0d7219 */ /* 0x190fe40000001205 */
[----:B------:R-:W-:Y:S02]  /*49c0*/  SHF.R.U32.HI R4, RZ, R14, R5 ;  /* 0x0000000eff047219 */ /* 0x000fe40000011605 */
[----:B------:R3:W4:Y:S03]  /*49d0*/  F2I.U32.TRUNC.NTZ R14, R7 ;  /* 0x00000007000e7305 */ /* 0x000726000020f000 */
[----:B------:R-:W1:Y:S01]  /*49e0*/  LDC R26, c[0x0][0x648] ;  /* 0x00019200ff1a7b82 */ /* 0x000e620000000800 */
[-C--:B0-----:R-:W-:Y:S02]  /*49f0*/  SHF.R.U64 R15, R13, R9.reuse, R4 ;  /* 0x000000090d0f7219 */ /* 0x081fe40000001204 */
[----:B------:R-:W-:-:S02]  /*4a00*/  SHF.L.U32 R8, R8, R9, RZ ;  /* 0x0000000908087219 */ /* 0x000fc400000006ff */
[-C--:B------:R-:W-:Y:S01]  /*4a10*/  SHF.R.U32.HI R5, RZ, R9.reuse, R4 ;  /* 0x00000009ff057219 */ /* 0x080fe20000011604 */
[----:B------:R-:W-:Y:S01]  /*4a20*/  IMAD.MOV.U32 R4, RZ, RZ, R15 ;  /* 0x000000ffff047224 */ /* 0x000fe200078e000f */
[----:B------:R-:W-:Y:S01]  /*4a30*/  SHF.L.U32 R22, R6, R9, RZ ;  /* 0x0000000906167219 */ /* 0x000fe200000006ff */
[----:B------:R-:W0:Y:S01]  /*4a40*/  LDC R27, c[0x0][0x638] ;  /* 0x00018e00ff1b7b82 */ /* 0x000e220000000800 */
[----:B------:R-:W-:-:S07]  /*4a50*/  LOP3.LUT R28, RZ, R8, RZ, 0x33, !PT ;  /* 0x00000008ff1c7212 */ /* 0x000fce00078e33ff */
        /* <DEDUP_REMOVED lines=12> */
.L_x_98:
[----:B------:R-:W-:Y:S01]  /*4b20*/  ISETP.NE.AND P0, PT, R2, 0x1, PT ;  /* 0x000000010200780c */ /* 0x000fe20003f05270 */
[----:B--2---:R-:W-:Y:S01]  /*4b30*/  VIADD R7, R21, 0xffffffff ;  /* 0xffffffff15077836 */ /* 0x004fe20000000000 */
[----:B-1----:R-:W-:Y:S01]  /*4b40*/  SHF.R.U64 R5, R4, R26, R5 ;  /* 0x0000001a04057219 */ /* 0x002fe20000001205 */
[----:B------:R-:W-:Y:S01]  /*4b50*/  IMAD.MOV R14, RZ, RZ, -R14 ;  /* 0x000000ffff0e7224 */ /* 0x000fe200078e0a0e */
[----:B------:R-:W-:Y:S01]  /*4b60*/  LOP3.LUT R4, R13, R28, RZ, 0xc0, !PT ;  /* 0x0000001c0d047212 */ /* 0x000fe200078ec0ff */
[----:B------:R-:W-:Y:S01]  /*4b70*/  IMAD.MOV.U32 R8, RZ, RZ, R12 ;  /* 0x000000ffff087224 */ /* 0x000fe200078e000c */
[----:B------:R-:W-:Y:S01]  /*4b80*/  LOP3.LUT R10, R10, R7, RZ, 0xc0, !PT ;  /* 0x000000070a0a7212 */ /* 0x000fe200078ec0ff */
[----:B------:R-:W-:Y:S02]  /*4b90*/  IMAD.MOV R6, RZ, RZ, -R5 ;  /* 0x000000ffff067224 */ /* 0x000fe400078e0a05 */
[----:B------:R-:W-:-:S04]  /*4ba0*/  IMAD R4, R22, R5, R4 ;  /* 0x0000000516047224 */ /* 0x000fc800078e0204 */
[----:B------:R-:W-:Y:S02]  /*4bb0*/  @P0 IMAD R23, R20, R14, R3 ;  /* 0x0000000e14170224 */ /* 0x000fe400078e0203 */
[----:B0-----:R-:W-:Y:S02]  /*4bc0*/  IMAD R3, R6, R27, R15 ;  /* 0x0000001b06037224 */ /* 0x001fe400078e020f */
[----:B------:R-:W-:Y:S02]  /*4bd0*/  IMAD R7, R4, R29, R23 ;  /* 0x0000001d04077224 */ /* 0x000fe400078e0217 */
[----:B------:R-:W-:Y:S02]  /*4be0*/  IMAD R4, R3, R21, R10 ;  /* 0x0000001503047224 */ /* 0x000fe400078e020a */
[----:B------:R-:W-:-:S03]  /*4bf0*/  IMAD.MOV.U32 R6, RZ, RZ, 0x1 ;  /* 0x00000001ff067424 */ /* 0x000fc600078e00ff */
[----:B------:R-:W-:Y:S02]  /*4c00*/  SEL R9, R4, R7, !P0 ;  /* 0x0000000704097207 */ /* 0x000fe40004000000 */
[----:B------:R-:W-:-:S07]  /*4c10*/  SEL R7, R7, R4, !P0 ;  /* 0x0000000407077207 */ /* 0x000fce0004000000 */
.L_x_96:
[----:B------:R-:W-:-:S08]  /*4c20*/  NOP ;  /* 0x0000000000007918 */ /* 0x000fd00000000000 */
[----:B------:R-:W0:-:S00]  /*4c30*/  USETMAXREG.DEALLOC.CTAPOOL 0x28 ;  /* 0x00000028000079c8 */ /* 0x000e0000080e0500 */
[----:B0-----:R-:W-:-:S13]  /*4c40*/  ISETP.NE.AND P0, PT, R0, RZ, PT ;  /* 0x000000ff0000720c */ /* 0x001fda0003f05270 */
[----:B------:R-:W-:Y:S05]  /*4c50*/  @P0 EXIT ;  /* 0x000000000000094d */ /* 0x000fea0003800000 */
[----:B------:R-:W-:Y:S01]  /*4c60*/  LOP3.LUT P0, RZ, R6, 0xff, RZ, 0xc0, !PT ;  /* 0x000000ff06ff7812 */ /* 0x000fe2000780c0ff */
[----:B------:R-:W-:Y:S02]  /*4c70*/  IMAD.MOV.U32 R0, RZ, RZ, 0x1 ;  /* 0x00000001ff007424 */ /* 0x000fe400078e00ff */
[----:B------:R-:W-:-:S10]  /*4c80*/  IMAD.MOV.U32 R12, RZ, RZ, RZ ;  /* 0x000000ffff0c7224 */ /* 0x000fd400078e00ff */
[----:B------:R-:W-:Y:S05]  /*4c90*/  @!P0 BRA `(.L_x_99) ;  /* 0x0000000c00308947 */ /* 0x000fea0003800000 */
[----:B------:R-:W0:Y:S01]  /*4ca0*/  LDC R0, c[0x0][0x28c] ;  /* 0x0000a300ff007b82 */ /* 0x000e220000000800 */
[----:B------:R-:W-:Y:S01]  /*4cb0*/  ULDC UR5, c[0x0][0x600] ;  /* 0x0001800000057ab9 */ /* 0x000fe20000000800 */
[----:B------:R-:W-:Y:S01]  /*4cc0*/  ULDC UR4, c[0x0][0xc] ;  /* 0x0000030000047ab9 */ /* 0x000fe20000000800 */
[----:B------:R-:W-:Y:S01]  /*4cd0*/  UIADD3 UR16, UR5, -0x1, URZ ;  /* 0xffffffff05107890 */ /* 0x000fe2000fffe03f */
[C---:B------:R-:W-:Y:S01]  /*4ce0*/  LOP3.LUT P2, RZ, R18.reuse, 0x7f, RZ, 0xc0, !PT ;  /* 0x0000007f12ff7812 */ /* 0x040fe2000784c0ff */
[----:B------:R-:W-:Y:S01]  /*4cf0*/  ULDC UR6, c[0x0][0x658] ;  /* 0x0001960000067ab9 */ /* 0x000fe20000000800 */
[----:B------:R-:W-:Y:S01]  /*4d00*/  ULDC UR5, c[0x0][0x10] ;  /* 0x0000040000057ab9 */ /* 0x000fe20000000800 */
[----:B------:R-:W-:Y:S01]  /*4d10*/  UMOV UR7, 0xffffffff ;  /* 0xffffffff00077882 */ /* 0x000fe20000000000 */
[----:B------:R-:W-:Y:S01]  /*4d20*/  UMOV UR8, 0x1 ;  /* 0x0000000100087882 */ /* 0x000fe20000000000 */
[----:B------:R-:W-:Y:S01]  /*4d30*/  UIMAD.WIDE.U32 UR4, UR4, UR5, URZ ;  /* 0x00000005040472a5 */ /* 0x000fe2000f8e003f */
[----:B------:R-:W-:Y:S01]  /*4d40*/  LOP3.LUT P0, RZ, R18, 0x1f, RZ, 0xc0, !PT ;  /* 0x0000001f12ff7812 */ /* 0x000fe2000780c0ff */
[----:B------:R-:W-:Y:S01]  /*4d50*/  USHF.L.U32 UR7, UR7, UR6, URZ ;  /* 0x0000000607077299 */ /* 0x000fe2000800063f */
[----:B------:R-:W-:Y:S01]  /*4d60*/  BSSY B0, `(.L_x_99) ;  /* 0x00000bf000007945 */ /* 0x000fe20003800000 */
[----:B------:R-:W-:Y:S01]  /*4d70*/  USHF.L.U32 UR18, UR8, UR6, URZ ;  /* 0x0000000608127299 */ /* 0x000fe2000800063f */
[----:B------:R-:W-:Y:S01]  /*4d80*/  IMAD.MOV.U32 R13, RZ, RZ, 0x1 ;  /* 0x00000001ff0d7424 */ /* 0x000fe200078e00ff */
[----:B------:R-:W-:Y:S01]  /*4d90*/  LOP3.LUT R11, R19, 0x2, RZ, 0xfc, !PT ;  /* 0x00000002130b7812 */ /* 0x000fe200078efcff */
[----:B------:R-:W-:Y:S01]  /*4da0*/  ULDC UR6, c[0x0][0x14] ;  /* 0x0000050000067ab9 */ /* 0x000fe20000000800 */
[----:B------:R-:W-:Y:S01]  /*4db0*/  PLOP3.LUT P0, PT, P0, P2, PT, 0x8a, 0x0 ;  /* 0x000000000000781c */ /* 0x000fe20000705172 */
[----:B------:R-:W-:Y:S01]  /*4dc0*/  UIMAD.WIDE.U32 UR20, UR4, UR6, URZ ;  /* 0x00000006041472a5 */ /* 0x000fe2000f8e003f */
[----:B------:R-:W-:Y:S01]  /*4dd0*/  IMAD.MOV.U32 R12, RZ, RZ, RZ ;  /* 0x000000ffff0c7224 */ /* 0x000fe200078e00ff */
[----:B------:R-:W-:-:S02]  /*4de0*/  UIMAD UR13, UR5, UR6, URZ ;  /* 0x00000006050d72a4 */ /* 0x000fc4000f8e023f */
[----:B------:R-:W-:Y:S01]  /*4df0*/  ULOP3.LUT UR17, URZ, UR7, URZ, 0x33, !UPT ;  /* 0x000000073f117292 */ /* 0x000fe2000f8e333f */
[----:B0-----:R-:W-:Y:S01]  /*4e00*/  VIADD R0, R0, 0x1f ;  /* 0x0000001f00007836 */ /* 0x001fe20000000000 */
[----:B------:R-:W-:Y:S01]  /*4e10*/  UIADD3 UR13, UR21, UR13, URZ ;  /* 0x0000000d150d7290 */ /* 0x000fe2000fffe03f */
[----:B------:R-:W-:-:S03]  /*4e20*/  ULDC.64 UR22, c[0x0][0x198] ;  /* 0x0000660000167ab9 */ /* 0x000fc60000000a00 */
[----:B------:R-:W-:-:S04]  /*4e30*/  SHF.R.S32.HI R3, RZ, 0x1f, R0 ;  /* 0x0000001fff037819 */ /* 0x000fc80000011400 */
[----:B------:R-:W-:Y:S01]  /*4e40*/  LEA.HI R3, R3, R0, RZ, 0x5 ;  /* 0x0000000003037211 */ /* 0x000fe200078f28ff */
[----:B------:R-:W-:-:S03]  /*4e50*/  IMAD.MOV.U32 R0, RZ, RZ, 0x1 ;  /* 0x00000001ff007424 */ /* 0x000fc600078e00ff */
[----:B------:R-:W-:-:S05]  /*4e60*/  SHF.R.S32.HI R3, RZ, 0x5, R3 ;  /* 0x00000005ff037819 */ /* 0x000fca0000011403 */
[----:B------:R-:W-:-:S07]  /*4e70*/  VIADD R10, R3, 0x1 ;  /* 0x00000001030a7836 */ /* 0x000fce0000000000 */
.L_x_111:
[----:B------:R-:W-:-:S03]  /*4e80*/  UMOV UR4, 0xffffffff ;  /* 0xffffffff00047882 */ /* 0x000fc60000000000 */
[----:B------:R-:W-:Y:S05]  /*4e90*/  BRA.DIV UR4, `(.L_x_100) ;  /* 0x0000001604947947 */ /* 0x000fea000b800000 */
[----:B------:R-:W-:-:S13]  /*4ea0*/  ELECT P6, URZ, PT ;  /* 0x00000000003f782f */ /* 0x000fda00038c0000 */
.L_x_136:
[----:B------:R-:W0:Y:S01]  /*4eb0*/  LDC R4, c[0x0][0x28c] ;  /* 0x0000a300ff047b82 */ /* 0x000e220000000800 */
[----:B------:R-:W-:Y:S01]  /*4ec0*/  BSSY B1, `(.L_x_101) ;  /* 0x0000037000017945 */ /* 0x000fe20003800000 */
[----:B0-----:R-:W-:-:S13]  /*4ed0*/  ISETP.LT.OR P6, PT, R4, 0x1, !P6 ;  /* 0x000000010400780c */ /* 0x001fda00077c1670 */
[----:B------:R-:W-:Y:S05]  /*4ee0*/  @P6 BRA `(.L_x_102) ;  /* 0x0000000000d06947 */ /* 0x000fea0003800000 */
[----:B------:R-:W-:Y:S02]  /*4ef0*/  IMAD.SHL.U32 R15, R9, 0x40, RZ ;  /* 0x00000040090f7824 */ /* 0x000fe400078e00ff */
[----:B------:R-:W-:Y:S02]  /*4f00*/  IMAD.SHL.U32 R18, R7, 0x80, RZ ;  /* 0x0000008007127824 */ /* 0x000fe400078e00ff */
[----:B------:R-:W-:Y:S02]  /*4f10*/  IMAD.MOV.U32 R20, RZ, RZ, RZ ;  /* 0x000000ffff147224 */ /* 0x000fe400078e00ff */
[----:B------:R-:W-:Y:S02]  /*4f20*/  IMAD.MOV.U32 R4, RZ, RZ, R10 ;  /* 0x000000ffff047224 */ /* 0x000fe400078e000a */
[----:B------:R-:W-:Y:S02]  /*4f30*/  IMAD.MOV.U32 R5, RZ, RZ, R0 ;  /* 0x000000ffff057224 */ /* 0x000fe400078e0000 */
[----:B------:R-:W-:-:S07]  /*4f40*/  IMAD.MOV.U32 R6, RZ, RZ, R12 ;  /* 0x000000ffff067224 */ /* 0x000fce00078e000c */
.L_x_106:
[----:B------:R-:W0:Y:S01]  /*4f50*/  S2R R14, SR_CgaCtaId ;  /* 0x00000000000e7919 */ /* 0x000e220000008800 */
[----:B------:R-:W-:Y:S01]  /*4f60*/  MOV R7, 0x400 ;  /* 0x0000040000077802 */ /* 0x000fe20000000f00 */
[----:B------:R-:W1:Y:S03]  /*4f70*/  @!P2 LDC R9, c[0x0][0x500] ;  /* 0x00014000ff09ab82 */ /* 0x000e660000000800 */
[----:B0-----:R-:W-:Y:S02]  /*4f80*/  LEA R21, R14, R7, 0x18 ;  /* 0x000000070e157211 */ /* 0x001fe400078ec0ff */
[----:B------:R-:W-:-:S03]  /*4f90*/  SHF.L.U32 R7, R5, 0x1f, RZ ;  /* 0x0000001f05077819 */ /* 0x000fc600000006ff */
[----:B------:R-:W-:-:S04]  /*4fa0*/  IMAD R14, R6, 0x8, R21 ;  /* 0x00000008060e7824 */ /* 0x000fc800078e0215 */
[----:B------:R-:W0:Y:S02]  /*4fb0*/  SYNCS.PHASECHK.TRANS64.TRYWAIT P1, [R14+URZ+0x90], R7 ;  /* 0x000090070e0075a7 */ /* 0x000e24000802017f */
[----:B01----:R-:W-:Y:S05]  /*4fc0*/  @!P1 BRA `(.L_x_103) ;  /* 0x0000001400689947 */ /* 0x003fea0003800000 */
.L_x_137:
[----:B0-----:R-:W-:Y:S01]  /*4fd0*/  PRMT R7, R11, 0x9910, RZ ;  /* 0x000099100b077816 */ /* 0x001fe200000000ff */
[----:B------:R0:W-:Y:S03]  /*4fe0*/  @!P2 SYNCS.ARRIVE.TRANS64 RZ, [R14+URZ], R9 ;  /* 0x000000090effa9a7 */ /* 0x0001e6000800003f */
[----:B------:R-:W-:-:S13]  /*4ff0*/  ISETP.NE.AND P1, PT, R7, 0x2, PT ;  /* 0x000000020700780c */ /* 0x000fda0003f25270 */
[----:B0-----:R-:W-:Y:S05]  /*5000*/  @P1 BRA `(.L_x_104) ;  /* 0x0000000000041947 */ /* 0x001fea0003800000 */
[----:B------:R-:W-:Y:S01]  /*5010*/  BPT.TRAP 0x1 ;  /* 0x000000040000795c */ /* 0x000fe20000300000 */
.L_x_104:
[----:B------:R-:W-:Y:S05]  /*5020*/  @P0 BRA `(.L_x_105) ;  /* 0x0000000000040947 */ /* 0x000fea0003800000 */
[----:B------:R-:W-:Y:S01]  /*5030*/  BPT.TRAP 0x1 ;  /* 0x000000040000795c */ /* 0x000fe20000300000 */
.L_x_105:
[--C-:B------:R-:W-:Y:S01]  /*5040*/  IMAD R7, R6, 0x2000, R21.reuse ;  /* 0x0000200006077824 */ /* 0x100fe200078e0215 */
[----:B------:R-:W-:Y:S01]  /*5050*/  R2UR UR9, R14 ;  /* 0x000000000e0972ca */ /* 0x000fe200000e0000 */
[----:B------:R-:W-:Y:S01]  /*5060*/  IMAD R21, R6, 0x1000, R21 ;  /* 0x0000100006157824 */ /* 0x000fe200078e0215 */
[----:B------:R-:W-:Y:S01]  /*5070*/  UIADD3 UR4, UP0, UR22, 0xf0, URZ ;  /* 0x000000f016047890 */ /* 0x000fe2000ff1e03f */
[----:B------:R-:W-:Y:S01]  /*5080*/  VIADD R4, R4, 0xffffffff ;  /* 0xffffffff04047836 */ /* 0x000fe20000000000 */
[----:B------:R-:W-:Y:S01]  /*5090*/  R2UR UR5, R7 ;  /* 0x00000000070572ca */ /* 0x000fe200000e0000 */
[----:B------:R-:W-:Y:S01]  /*50a0*/  UIADD3 UR24, UP1, UR22, 0x1f0, URZ ;  /* 0x000001f016187890 */ /* 0x000fe2000ff3e03f */
[----:B------:R-:W-:Y:S01]  /*50b0*/  R2UR UR8, R21 ;  /* 0x00000000150872ca */ /* 0x000fe200000e0000 */
[----:B------:R-:W-:Y:S01]  /*50c0*/  VIADD R6, R6, 0x1 ;  /* 0x0000000106067836 */ /* 0x000fe20000000000 */
[----:B------:R-:W-:Y:S01]  /*50d0*/  R2UR UR11, R18 ;  /* 0x00000000120b72ca */ /* 0x000fe200000e0000 */
[----:B------:R-:W-:Y:S01]  /*50e0*/  UIADD3.X UR25, URZ, UR23, URZ, UP1, !UPT ;  /* 0x000000173f197290 */ /* 0x000fe20008ffe43f */
[----:B------:R-:W-:Y:S01]  /*50f0*/  R2UR UR10, R20 ;  /* 0x00000000140a72ca */ /* 0x000fe200000e0000 */
[----:B------:R-:W-:Y:S01]  /*5100*/  UMOV UR6, 0x0 ;  /* 0x0000000000067882 */ /* 0x000fe20000000000 */
[----:B------:R-:W-:Y:S01]  /*5110*/  R2UR UR12, R8 ;  /* 0x00000000080c72ca */ /* 0x000fe200000e0000 */
[----:B------:R-:W-:Y:S01]  /*5120*/  UMOV UR7, 0x10000000 ;  /* 0x1000000000077882 */ /* 0x000fe20000000000 */
[----:B------:R-:W-:Y:S01]  /*5130*/  R2UR UR19, R15 ;  /* 0x000000000f1372ca */ /* 0x000fe200000e0000 */
[----:B------:R-:W-:Y:S01]  /*5140*/  VIADD R20, R20, 0x20 ;  /* 0x0000002014147836 */ /* 0x000fe20000000000 */
[----:B------:R-:W-:Y:S01]  /*5150*/  ISETP.GT.AND P3, PT, R4, 0x1, PT ;  /* 0x000000010400780c */ /* 0x000fe20003f64270 */
[----:B------:R-:W-:Y:S01]  /*5160*/  UIADD3 UR14, UR5, 0x200, URZ ;  /* 0x00000200050e7890 */ /* 0x000fe2000fffe03f */
[----:B------:R-:W-:Y:S01]  /*5170*/  ISETP.NE.AND P1, PT, R6, 0x12, PT ;  /* 0x000000120600780c */ /* 0x000fe20003f25270 */
[----:B------:R-:W-:-:S02]  /*5180*/  UIADD3.X UR5, URZ, UR23, URZ, UP0, !UPT ;  /* 0x000000173f057290 */ /* 0x000fc400087fe43f */
[----:B------:R-:W-:Y:S01]  /*5190*/  UIADD3 UR15, UR8, 0x24200, URZ ;  /* 0x00024200080f7890 */ /* 0x000fe2000fffe03f */
[----:B------:R-:W-:Y:S02]  /*51a0*/  SEL R14, RZ, 0x1, P1 ;  /* 0x00000001ff0e7807 */ /* 0x000fe40000800000 */
[----:B------:R-:W-:Y:S01]  /*51b0*/  UMOV UR8, UR14 ;  /* 0x0000000e00087c82 */ /* 0x000fe20008000000 */
[----:B------:R-:W-:Y:S02]  /*51c0*/  SEL R6, R6, RZ, P1 ;  /* 0x000000ff06067207 */ /* 0x000fe40000800000 */
[----:B------:R-:W-:Y:S01]  /*51d0*/  LOP3.LUT R5, R5, R14, RZ, 0x3c, !PT ;  /* 0x0000000e05057212 */ /* 0x000fe200078e3cff */
[----:B------:R0:W-:Y:S02]  /*51e0*/  UTMALDG.3D [UR8], [UR4], desc[UR6] ;  /* 0x00000608040075b4 */ /* 0x0001e40008011000 */
[----:B0-----:R-:W-:Y:S01]  /*51f0*/  UMOV UR8, UR15 ;  /* 0x0000000f00087c82 */ /* 0x001fe20008000000 */
[----:B------:R-:W-:-:S02]  /*5200*/  UMOV UR11, UR19 ;  /* 0x00000013000b7c82 */ /* 0x000fc40008000000 */
[----:B------:R0:W-:Y:S02]  /*5210*/  UTMALDG.3D [UR8], [UR24], desc[UR6] ;  /* 0x00000608180075b4 */ /* 0x0001e40008011000 */
[----:B0-----:R-:W-:Y:S05]  /*5220*/  @P3 BRA `(.L_x_106) ;  /* 0xfffffffc00483947 */ /* 0x001fea000383ffff */
.L_x_102:
[----:B------:R-:W-:Y:S05]  /*5230*/  BSYNC B1 ;  /* 0x0000000000017941 */ /* 0x000fea0003800000 */
.L_x_101:
[----:B------:R-:W-:Y:S01]  /*5240*/  LOP3.LUT P3, RZ, R13, 0xff, RZ, 0xc0, !PT ;  /* 0x000000ff0dff7812 */ /* 0x000fe2000786c0ff */
[----:B------:R-:W-:Y:S01]  /*5250*/  IMAD.IADD R12, R3, 0x1, R12 ;  /* 0x00000001030c7824 */ /* 0x000fe200078e020c */
[----:B------:R-:W-:Y:S01]  /*5260*/  IADD3 R16, P4, R16, UR20, RZ ;  /* 0x0000001410107c10 */ /* 0x000fe2000ff9e0ff */
[----:B------:R-:W-:Y:S01]  /*5270*/  ULDC.64 UR4, c[0x0][0x650] ;  /* 0x0001940000047ab9 */ /* 0x000fe20000000a00 */
[----:B------:R-:W-:Y:S01]  /*5280*/  BSSY B1, `(.L_x_107) ;  /* 0x000006a000017945 */ /* 0x000fe20003800000 */
[----:B------:R-:W-:Y:S01]  /*5290*/  IMAD.MOV.U32 R9, RZ, RZ, -0x1 ;  /* 0xffffffffff097424 */ /* 0x000fe200078e00ff */
[----:B------:R-:W-:Y:S01]  /*52a0*/  ISETP.GT.U32.AND P1, PT, R12, 0x11, PT ;  /* 0x000000110c00780c */ /* 0x000fe20003f24070 */
[----:B------:R-:W-:Y:S01]  /*52b0*/  IMAD.MOV.U32 R8, RZ, RZ, -0x1 ;  /* 0xffffffffff087424 */ /* 0x000fe200078e00ff */
[----:B------:R-:W-:Y:S02]  /*52c0*/  IADD3.X R17, R17, UR13, RZ, P4, !PT ;  /* 0x0000000d11117c10 */ /* 0x000fe4000a7fe4ff */
[----:B------:R-:W-:-:S02]  /*52d0*/  ISETP.LT.U32.AND P1, PT, R3, 0x12, P1 ;  /* 0x000000120300780c */ /* 0x000fc40000f21070 */
[----:B------:R-:W-:Y:S01]  /*52e0*/  PRMT R13, RZ, 0x7610, R13 ;  /* 0x00007610ff0d7816 */ /* 0x000fe2000000000d */
[----:B------:R-:W0:Y:S01]  /*52f0*/  @P3 S2R R5, SR_CgaCtaId ;  /* 0x0000000000053919 */ /* 0x000e220000008800 */
[----:B------:R-:W-:-:S04]  /*5300*/  @P3 MOV R4, 0x400 ;  /* 0x0000040000043802 */ /* 0x000fc80000000f00 */
[----:B0-----:R-:W-:Y:S01]  /*5310*/  @P3 LEA R6, R5, R4, 0x18 ;  /* 0x0000000405063211 */ /* 0x001fe200078ec0ff */
[----:B------:R-:W-:-:S03]  /*5320*/  IMAD.WIDE.U32 R4, R12, 0x38e38e39, RZ ;  /* 0x38e38e390c047825 */ /* 0x000fc600078e00ff */
[----:B------:R0:W-:Y:S01]  /*5330*/  @P3 SYNCS.ARRIVE.TRANS64.A1T0 RZ, [R6+URZ+0x138], RZ ;  /* 0x000138ff06ff39a7 */ /* 0x0001e2000810003f */
[----:B------:R-:W-:Y:S02]  /*5340*/  ISETP.GE.U32.AND P3, PT, R3, 0x12, PT ;  /* 0x000000120300780c */ /* 0x000fe40003f66070 */
[----:B------:R-:W-:Y:S02]  /*5350*/  SHF.R.U32.HI R7, RZ, 0x2, R5 ;  /* 0x00000002ff077819 */ /* 0x000fe40000011605 */
[----:B------:R-:W-:Y:S02]  /*5360*/  SEL R5, RZ, 0x1, !P1 ;  /* 0x00000001ff057807 */ /* 0x000fe40004800000 */
[----:B------:R-:W-:Y:S01]  /*5370*/  ISETP.GE.U32.AND P1, PT, R16, UR4, PT ;  /* 0x0000000410007c0c */ /* 0x000fe2000bf26070 */
[----:B------:R-:W-:Y:S01]  /*5380*/  IMAD R12, R7, -0x12, R12 ;  /* 0xffffffee070c7824 */ /* 0x000fe200078e020c */
[----:B------:R-:W-:Y:S02]  /*5390*/  LOP3.LUT R0, R0, R5, RZ, 0x3c, !PT ;  /* 0x0000000500007212 */ /* 0x000fe400078e3cff */
[----:B------:R-:W-:-:S02]  /*53a0*/  ISETP.GE.U32.AND.EX P1, PT, R17, UR5, PT, P1 ;  /* 0x0000000511007c0c */ /* 0x000fc4000bf26110 */
[----:B------:R-:W-:Y:S02]  /*53b0*/  PRMT R4, RZ, 0x7610, R4 ;  /* 0x00007610ff047816 */ /* 0x000fe40000000004 */
[----:B------:R-:W-:Y:S01]  /*53c0*/  @P3 LOP3.LUT R0, R0, 0x1, R7, 0x78, !PT ;  /* 0x0000000100003812 */ /* 0x000fe200078e7807 */
[----:B------:R-:W-:-:S08]  /*53d0*/  IMAD.MOV.U32 R7, RZ, RZ, -0x1 ;  /* 0xffffffffff077424 */ /* 0x000fd000078e00ff */
[----:B0-----:R-:W-:Y:S05]  /*53e0*/  @P1 BRA `(.L_x_108) ;  /* 0x00000004004c1947 */ /* 0x001fea0003800000 */
[----:B------:R-:W-:Y:S01]  /*53f0*/  ULDC.64 UR4, c[0x0][0x628] ;  /* 0x00018a0000047ab9 */ /* 0x000fe20000000a00 */
[----:B------:R-:W0:Y:S01]  /*5400*/  S2R R15, SR_CTAID.X ;  /* 0x00000000000f7919 */ /* 0x000e220000002500 */
[----:B------:R-:W-:Y:S01]  /*5410*/  ISETP.NE.U32.AND P1, PT, RZ, UR4, PT ;  /* 0x00000004ff007c0c */ /* 0x000fe2000bf25070 */
[----:B------:R-:W-:Y:S01]  /*5420*/  ULDC UR7, c[0x0][0x630] ;  /* 0x00018c0000077ab9 */ /* 0x000fe20000000800 */
[----:B------:R-:W-:Y:S01]  /*5430*/  IMAD.MOV.U32 R4, RZ, RZ, R16 ;  /* 0x000000ffff047224 */ /* 0x000fe200078e0010 */
[----:B------:R-:W1:Y:S01]  /*5440*/  S2R R14, SR_CTAID.Y ;  /* 0x00000000000e7919 */ /* 0x000e620000002600 */
[----:B------:R-:W-:Y:S01]  /*5450*/  ISETP.NE.AND.EX P1, PT, RZ, UR5, PT, P1 ;  /* 0x00000005ff007c0c */ /* 0x000fe2000bf25310 */
[----:B------:R-:W-:-:S12]  /*5460*/  IMAD.MOV.U32 R5, RZ, RZ, R17 ;  /* 0x000000ffff057224 */ /* 0x000fd800078e0011 */
[----:B------:R-:W-:Y:S05]  /*5470*/  @!P1 BRA `(.L_x_109) ;  /* 0x0000000000289947 */ /* 0x000fea0003800000 */
[----:B------:R-:W-:Y:S02]  /*5480*/  ULDC UR6, c[0x0][0x634] ;  /* 0x00018d0000067ab9 */ /* 0x000fe40000000800 */
[----:B------:R-:W-:-:S05]  /*5490*/  IADD3 R9, P1, R16, UR6, RZ ;  /* 0x0000000610097c10 */ /* 0x000fca000ff3e0ff */
[----:B------:R-:W-:-:S04]  /*54a0*/  IMAD.X R21, RZ, RZ, R17, P1 ;  /* 0x000000ffff157224 */ /* 0x000fc800008e0611 */
[----:B------:R-:W-:-:S04]  /*54b0*/  IMAD.WIDE.U32 R6, R21, UR4, RZ ;  /* 0x0000000415067c25 */ /* 0x000fc8000f8e00ff */
[----:B------:R-:W-:-:S04]  /*54c0*/  IMAD.WIDE.U32 R6, P1, R9, UR5, R6 ;  /* 0x0000000509067c25 */ /* 0x000fc8000f820006 */
[----:B------:R-:W-:-:S04]  /*54d0*/  IMAD.WIDE.U32 R8, R9, UR4, RZ ;  /* 0x0000000409087c25 */ /* 0x000fc8000f8e00ff */
[----:B------:R-:W-:Y:S01]  /*54e0*/  IMAD.X R5, RZ, RZ, RZ, P1 ;  /* 0x000000ffff057224 */ /* 0x000fe200008e06ff */
[----:B------:R-:W-:Y:S01]  /*54f0*/  IADD3 RZ, P1, R9, R6, RZ ;  /* 0x0000000609ff7210 */ /* 0x000fe20007f3e0ff */
[----:B------:R-:W-:-:S04]  /*5500*/  IMAD.MOV.U32 R4, RZ, RZ, R7 ;  /* 0x000000ffff047224 */ /* 0x000fc800078e0007 */
[----:B------:R-:W-:-:S08]  /*5510*/  IMAD.WIDE.U32.X R4, R21, UR5, R4, P1 ;  /* 0x0000000515047c25 */ /* 0x000fd000088e0404 */
.L_x_109:
[--C-:B------:R-:W-:Y:S01]  /*5520*/  SHF.R.U64 R8, R4, UR7, R5.reuse ;  /* 0x0000000704087c19 */ /* 0x100fe20008001205 */
[----:B------:R-:W-:Y:S01]  /*5530*/  ULDC.64 UR4, c[0x0][0x620] ;  /* 0x0001880000047ab9 */ /* 0x000fe20000000a00 */
[----:B------:R-:W-:Y:S01]  /*5540*/  SHF.R.U32.HI R4, RZ, UR7, R5 ;  /* 0x00000007ff047c19 */ /* 0x000fe20008011605 */
[----:B------:R-:W2:Y:S01]  /*5550*/  LDC R24, c[0x0][0x144] ;  /* 0x00005100ff187b82 */ /* 0x000ea20000000800 */
[----:B------:R-:W-:Y:S01]  /*5560*/  IADD3 R7, P1, RZ, -R8, RZ ;  /* 0x80000008ff077210 */ /* 0x000fe20007f3e0ff */
[----:B------:R-:W-:Y:S01]  /*5570*/  ULDC.64 UR8, c[0x0][0x640] ;  /* 0x0001900000087ab9 */ /* 0x000fe20000000a00 */
[----:B0-----:R-:W-:Y:S01]  /*5580*/  I2FP.F32.U32 R9, R15 ;  /* 0x0000000f00097245 */ /* 0x001fe20000201000 */
[----:B------:R-:W-:Y:S02]  /*5590*/  ULDC UR6, c[0x0][0x608] ;  /* 0x0001820000067ab9 */ /* 0x000fe40000000800 */
[----:B------:R-:W-:Y:S01]  /*55a0*/  IMAD.X R4, RZ, RZ, ~R4, P1 ;  /* 0x000000ffff047224 */ /* 0x000fe200008e0e04 */
[----:B------:R-:W-:Y:S01]  /*55b0*/  ISETP.NE.U32.AND P1, PT, RZ, UR8, PT ;  /* 0x00000008ff007c0c */ /* 0x000fe2000bf25070 */
[----:B------:R-:W0:Y:S02]  /*55c0*/  LDC R21, c[0x0][0x148] ;  /* 0x00005200ff157b82 */ /* 0x000e240000000800 */
[----:B------:R-:W-:Y:S01]  /*55d0*/  IMAD R6, R4, UR4, RZ ;  /* 0x0000000404067c24 */ /* 0x000fe2000f8e02ff */
[----:B------:R-:W-:Y:S01]  /*55e0*/  ISETP.NE.AND.EX P1, PT, RZ, UR9, PT, P1 ;  /* 0x00000009ff007c0c */ /* 0x000fe2000bf25310 */
[----:B------:R-:W-:Y:S01]  /*55f0*/  IMAD.WIDE.U32 R4, R7, UR4, R16 ;  /* 0x0000000407047c25 */ /* 0x000fe2000f8e0010 */
[----:B------:R-:W-:-:S03]  /*5600*/  ULDC UR4, c[0x0][0x150] ;  /* 0x0000540000047ab9 */ /* 0x000fc60000000800 */
[----:B------:R-:W-:Y:S02]  /*5610*/  IMAD R7, R7, UR5, R6 ;  /* 0x0000000507077c24 */ /* 0x000fe4000f8e0206 */
[----:B------:R-:W-:Y:S01]  /*5620*/  FMUL R6, R9, UR4 ;  /* 0x0000000409067c20 */ /* 0x000fe20008400000 */
[----:B------:R-:W-:Y:S01]  /*5630*/  ULDC UR4, c[0x0][0x618] ;  /* 0x0001860000047ab9 */ /* 0x000fe20000000800 */
[----:B------:R-:W-:Y:S01]  /*5640*/  ULDC UR5, c[0x0][0x154] ;  /* 0x0000550000057ab9 */ /* 0x000fe20000000800 */
[----:B------:R-:W-:-:S03]  /*5650*/  IMAD.IADD R5, R5, 0x1, R7 ;  /* 0x0000000105057824 */ /* 0x000fc600078e0207 */
[----:B------:R-:W3:Y:S02]  /*5660*/  F2I.U32.TRUNC.NTZ R6, R6 ;  /* 0x0000000600067305 */ /* 0x000ee4000020f000 */
[----:B------:R-:W-:Y:S02]  /*5670*/  SHF.R.U64 R9, R4, UR4, R5 ;  /* 0x0000000404097c19 */ /* 0x000fe40008001205 */
[----:B-1----:R-:W-:-:S05]  /*5680*/  I2FP.F32.U32 R4, R14 ;  /* 0x0000000e00047245 */ /* 0x002fca0000201000 */
[----:B------:R-:W-:Y:S01]  /*5690*/  FMUL R22, R4, UR5 ;  /* 0x0000000504167c20 */ /* 0x000fe20008400000 */
[----:B------:R-:W-:Y:S01]  /*56a0*/  SHF.R.U32.HI R4, RZ, UR4, R5 ;  /* 0x00000004ff047c19 */ /* 0x000fe20008011605 */
[----:B------:R-:W-:-:S03]  /*56b0*/  ULDC UR4, c[0x0][0x658] ;  /* 0x0001960000047ab9 */ /* 0x000fc60000000800 */
[--C-:B------:R-:W-:Y:S01]  /*56c0*/  SHF.R.U64 R20, R9, UR6, R4.reuse ;  /* 0x0000000609147c19 */ /* 0x100fe20008001204 */
[----:B------:R-:W1:Y:S01]  /*56d0*/  F2I.U32.TRUNC.NTZ R22, R22 ;  /* 0x0000001600167305 */ /* 0x000e62000020f000 */
[----:B------:R-:W-:Y:S01]  /*56e0*/  SHF.R.U32.HI R5, RZ, UR6, R4 ;  /* 0x00000006ff057c19 */ /* 0x000fe20008011604 */
[----:B---3--:R-:W-:-:S03]  /*56f0*/  IMAD.MOV R6, RZ, RZ, -R6 ;  /* 0x000000ffff067224 */ /* 0x008fc600078e0a06 */
[----:B------:R-:W-:Y:S01]  /*5700*/  SHF.R.U64 R18, R20, UR4, R5 ;  /* 0x0000000414127c19 */ /* 0x000fe20008001205 */
[----:B--2---:R-:W-:Y:S01]  /*5710*/  IMAD R15, R24, R6, R15 ;  /* 0x00000006180f7224 */ /* 0x004fe200078e020f */
[----:B------:R-:W-:-:S03]  /*5720*/  SHF.R.U32.HI R23, RZ, UR4, R5 ;  /* 0x00000004ff177c19 */ /* 0x000fc60008011605 */
[----:B------:R-:W-:Y:S02]  /*5730*/  IMAD.MOV.U32 R4, RZ, RZ, R18 ;  /* 0x000000ffff047224 */ /* 0x000fe400078e0012 */
[----:B------:R-:W-:Y:S01]  /*5740*/  IMAD.MOV.U32 R5, RZ, RZ, R23 ;  /* 0x000000ffff057224 */ /* 0x000fe200078e0017 */
[----:B-1----:R-:W-:Y:S06]  /*5750*/  @!P1 BRA `(.L_x_110) ;  /* 0x0000000000289947 */ /* 0x002fec0003800000 */
[----:B------:R-:W-:Y:S02]  /*5760*/  ULDC UR4, c[0x0][0x64c] ;  /* 0x0001930000047ab9 */ /* 0x000fe40000000800 */
[----:B------:R-:W-:-:S05]  /*5770*/  IADD3 R5, P1, R18, UR4, RZ ;  /* 0x0000000412057c10 */ /* 0x000fca000ff3e0ff */
[----:B------:R-:W-:-:S04]  /*5780*/  IMAD.X R23, RZ, RZ, R23, P1 ;  /* 0x000000ffff177224 */ /* 0x000fc800008e0617 */
[----:B------:R-:W-:-:S04]  /*5790*/  IMAD.WIDE.U32 R6, R23, UR8, RZ ;  /* 0x0000000817067c25 */ /* 0x000fc8000f8e00ff */
[----:B------:R-:W-:-:S04]  /*57a0*/  IMAD.WIDE.U32 R6, P1, R5, UR9, R6 ;  /* 0x0000000905067c25 */ /* 0x000fc8000f820006 */
[----:B------:R-:W-:-:S04]  /*57b0*/  IMAD.WIDE.U32 R4, R5, UR8, RZ ;  /* 0x0000000805047c25 */ /* 0x000fc8000f8e00ff */
[----:B------:R-:W-:Y:S01]  /*57c0*/  IMAD.MOV.U32 R4, RZ, RZ, R7 ;  /* 0x000000ffff047224 */ /* 0x000fe200078e0007 */
[----:B------:R-:W-:Y:S01]  /*57d0*/  IADD3 RZ, P3, R5, R6, RZ ;  /* 0x0000000605ff7210 */ /* 0x000fe20007f7e0ff */
[----:B------:R-:W-:-:S04]  /*57e0*/  IMAD.X R5, RZ, RZ, RZ, P1 ;  /* 0x000000ffff057224 */ /* 0x000fc800008e06ff */
[----:B------:R-:W-:-:S08]  /*57f0*/  IMAD.WIDE.U32.X R4, R23, UR9, R4, P3 ;  /* 0x0000000917047c25 */ /* 0x000fd000098e0404 */
.L_x_110:
[----:B------:R-:W-:Y:S01]  /*5800*/  ISETP.NE.AND P1, PT, R2, 0x1, PT ;  /* 0x000000010200780c */ /* 0x000fe20003f25270 */
[----:B------:R-:W-:Y:S01]  /*5810*/  ULDC UR4, c[0x0][0x648] ;  /* 0x0001920000047ab9 */ /* 0x000fe20000000800 */
[----:B------:R-:W-:Y:S01]  /*5820*/  LOP3.LUT R20, R20, UR17, RZ, 0xc0, !PT ;  /* 0x0000001114147c12 */ /* 0x000fe2000f8ec0ff */
[----:B------:R-:W-:Y:S01]  /*5830*/  IMAD.MOV R22, RZ, RZ, -R22 ;  /* 0x000000ffff167224 */ /* 0x000fe200078e0a16 */
[----:B------:R-:W-:Y:S01]  /*5840*/  SHF.R.U64 R5, R4, UR4, R5 ;  /* 0x0000000404057c19 */ /* 0x000fe20008001205 */
[----:B------:R-:W-:Y:S01]  /*5850*/  ULDC UR4, c[0x0][0x638] ;  /* 0x00018e0000047ab9 */ /* 0x000fe20000000800 */
[----:B------:R-:W-:Y:S01]  /*5860*/  LOP3.LUT R9, R9, UR16, RZ, 0xc0, !PT ;  /* 0x0000001009097c12 */ /* 0x000fe2000f8ec0ff */
[----:B------:R-:W-:Y:S01]  /*5870*/  ULDC UR5, c[0x0][0x610] ;  /* 0x0001840000057ab9 */ /* 0x000fe20000000800 */
[----:B------:R-:W-:Y:S02]  /*5880*/  IMAD.MOV.U32 R4, RZ, RZ, 0x1 ;  /* 0x00000001ff047424 */ /* 0x000fe400078e00ff */
[----:B------:R-:W-:-:S02]  /*5890*/  IMAD.MOV R7, RZ, RZ, -R5 ;  /* 0x000000ffff077224 */ /* 0x000fc400078e0a05 */
[----:B------:R-:W-:Y:S02]  /*58a0*/  IMAD R20, R5, UR18, R20 ;  /* 0x0000001205147c24 */ /* 0x000fe4000f8e0214 */
[----:B0-----:R-:W-:Y:S02]  /*58b0*/  @P1 IMAD R15, R21, R22, R14 ;  /* 0x00000016150f1224 */ /* 0x001fe400078e020e */
[----:B------:R-:W-:Y:S01]  /*58c0*/  IMAD R18, R7, UR4, R18 ;  /* 0x0000000407127c24 */ /* 0x000fe2000f8e0212 */
[----:B------:R-:W-:Y:S01]  /*58d0*/  ULDC UR4, c[0x0][0x600] ;  /* 0x0001800000047ab9 */ /* 0x000fe20000000800 */
[----:B------:R-:W-:Y:S02]  /*58e0*/  IMAD R15, R20, UR5, R15 ;  /* 0x00000005140f7c24 */ /* 0x000fe4000f8e020f */
[----:B------:R-:W-:-:S05]  /*58f0*/  IMAD R18, R18, UR4, R9 ;  /* 0x0000000412127c24 */ /* 0x000fca000f8e0209 */
[----:B------:R-:W-:Y:S02]  /*5900*/  SEL R9, R18, R15, !P1 ;  /* 0x0000000f12097207 */ /* 0x000fe40004800000 */
[----:B------:R-:W-:-:S07]  /*5910*/  SEL R7, R15, R18, !P1 ;  /* 0x000000120f077207 */ /* 0x000fce0004800000 */
.L_x_108:
[----:B------:R-:W-:Y:S05]  /*5920*/  BSYNC B1 ;  /* 0x0000000000017941 */ /* 0x000fea0003800000 */
.L_x_107:
[----:B------:R-:W-:-:S13]  /*5930*/  LOP3.LUT P1, RZ, R4, 0xff, RZ, 0xc0, !PT ;  /* 0x000000ff04ff7812 */ /* 0x000fda000782c0ff */
[----:B------:R-:W-:Y:S05]  /*5940*/  @P1 BRA `(.L_x_111) ;  /* 0xfffffff4004c1947 */ /* 0x000fea000383ffff */
[----:B------:R-:W-:Y:S05]  /*5950*/  BSYNC B0 ;  /* 0x0000000000007941 */ /* 0x000fea0003800000 */
.L_x_99:
[----:B------:R-:W-:-:S03]  /*5960*/  UMOV UR4, 0xffffffff ;  /* 0xffffffff00047882 */ /* 0x000fc60000000000 */
[----:B------:R-:W-:Y:S05]  /*5970*/  BRA.DIV UR4, `(.L_x_112) ;  /* 0x0000000e04107947 */ /* 0x000fea000b800000 */
[----:B------:R-:W-:-:S13]  /*5980*/  ELECT P6, URZ, PT ;  /* 0x00000000003f782f */ /* 0x000fda00038c0000 */
.L_x_140:
[----:B------:R-:W-:Y:S04]  /*5990*/  BSSY B0, `(.L_x_113) ;  /* 0x00000a9000007945 */ /* 0x000fe80003800000 */
[----:B------:R-:W-:Y:S05]  /*59a0*/  @!P6 BRA `(.L_x_114) ;  /* 0x00000008009ce947 */ /* 0x000fea0003800000 */
[----:B------:R-:W-:-:S04]  /*59b0*/  LOP3.LUT R19, R19, 0x2, RZ, 0xfc, !PT ;  /* 0x0000000213137812 */ /* 0x000fc800078efcff */
[----:B------:R-:W-:-:S13]  /*59c0*/  ISETP.NE.AND P0, PT, R19, 0x3, PT ;  /* 0x000000031300780c */ /* 0x000fda0003f05270 */
[----:B------:R-:W-:Y:S05]  /*59d0*/  @!P0 BRA `(.L_x_115) ;  /* 0x0000000000048947 */ /* 0x000fea0003800000 */
[----:B------:R-:W-:Y:S01]  /*59e0*/  BPT.TRAP 0x1 ;  /* 0x000000040000795c */ /* 0x000fe20000300000 */
.L_x_115:
[----:B------:R-:W0:Y:S01]  /*59f0*/  S2R R3, SR_CgaCtaId ;  /* 0x0000000000037919 */ /* 0x000e220000008800 */
[----:B------:R-:W-:-:S04]  /*5a00*/  MOV R2, 0x400 ;  /* 0x0000040000027802 */ /* 0x000fc80000000f00 */
[----:B0-----:R-:W-:Y:S02]  /*5a10*/  LEA R3, R3, R2, 0x18 ;  /* 0x0000000203037211 */ /* 0x001fe400078ec0ff */
[----:B------:R-:W-:-:S03]  /*5a20*/  SHF.L.U32 R2, R0, 0x1f, RZ ;  /* 0x0000001f00027819 */ /* 0x000fc600000006ff */
[----:B------:R-:W-:-:S04]  /*5a30*/  VIADD R3, R3, 0x90 ;  /* 0x0000009003037836 */ /* 0x000fc80000000000 */
[C---:B------:R-:W-:Y:S02]  /*5a40*/  IMAD R7, R12.reuse, 0x8, R3 ;  /* 0x000000080c077824 */ /* 0x040fe400078e0203 */
[----:B------:R-:W-:Y:S02]  /*5a50*/  VIADD R12, R12, 0x1 ;  /* 0x000000010c0c7836 */ /* 0x000fe40000000000 */
[----:B------:R-:W0:Y:S03]  /*5a60*/  SYNCS.PHASECHK.TRANS64.TRYWAIT P0, [R7+URZ], R2 ;  /* 0x00000002070075a7 */ /* 0x000e26000800017f */
[----:B------:R-:W-:-:S04]  /*5a70*/  ISETP.NE.AND P1, PT, R12, 0x12, PT ;  /* 0x000000120c00780c */ /* 0x000fc80003f25270 */
[----:B------:R-:W-:Y:S02]  /*5a80*/  SEL R5, RZ, 0x1, P1 ;  /* 0x00000001ff057807 */ /* 0x000fe40000800000 */
[----:B------:R-:W-:Y:S02]  /*5a90*/  SEL R12, R12, RZ, P1 ;  /* 0x000000ff0c0c7207 */ /* 0x000fe40000800000 */
[----:B------:R-:W-:-:S03]  /*5aa0*/  LOP3.LUT R5, R0, R5, RZ, 0x3c, !PT ;  /* 0x0000000500057212 */ /* 0x000fc600078e3cff */
[----:B------:R-:W-:Y:S01]  /*5ab0*/  IMAD R9, R12, 0x8, R3 ;  /* 0x000000080c097824 */ /* 0x000fe200078e0203 */
[----:B------:R-:W-:Y:S01]  /*5ac0*/  SHF.L.U32 R4, R5, 0x1f, RZ ;  /* 0x0000001f05047819 */ /* 0x000fe200000006ff */
[----:B0-----:R-:W-:Y:S06]  /*5ad0*/  @!P0 BRA `(.L_x_116) ;  /* 0x0000000800d88947 */ /* 0x001fec0003800000 */
.L_x_141:
[----:B------:R-:W1:Y:S01]  /*5ae0*/  SYNCS.PHASECHK.TRANS64.TRYWAIT P0, [R9+URZ], R4 ;  /* 0x00000004090075a7 */ /* 0x000e62000800017f */
[----:B------:R-:W-:-:S05]  /*5af0*/  VIADD R0, R12, 0x1 ;  /* 0x000000010c007836 */ /* 0x000fca0000000000 */
[----:B------:R-:W-:-:S04]  /*5b00*/  ISETP.NE.AND P1, PT, R0, 0x12, PT ;  /* 0x000000120000780c */ /* 0x000fc80003f25270 */
[----:B0-----:R-:W-:Y:S02]  /*5b10*/  SEL R2, RZ, 0x1, P1 ;  /* 0x00000001ff027807 */ /* 0x001fe40000800000 */
[----:B------:R-:W-:Y:S02]  /*5b20*/  SEL R0, R0, RZ, P1 ;  /* 0x000000ff00007207 */ /* 0x000fe40000800000 */
[----:B------:R-:W-:-:S03]  /*5b30*/  LOP3.LUT R7, R5, R2, RZ, 0x3c, !PT ;  /* 0x0000000205077212 */ /* 0x000fc600078e3cff */
[----:B------:R-:W-:Y:S01]  /*5b40*/  IMAD R6, R0, 0x8, R3 ;  /* 0x0000000800067824 */ /* 0x000fe200078e0203 */
[----:B------:R-:W-:Y:S01]  /*5b50*/  SHF.L.U32 R5, R7, 0x1f, RZ ;  /* 0x0000001f07057819 */ /* 0x000fe200000006ff */
[----:B-1----:R-:W-:Y:S06]  /*5b60*/  @!P0 BRA `(.L_x_117) ;  /* 0x0000000800c88947 */ /* 0x002fec0003800000 */
.L_x_142:
[----:B------:R-:W1:Y:S01]  /*5b70*/  SYNCS.PHASECHK.TRANS64.TRYWAIT P0, [R6+URZ], R5 ;  /* 0x00000005060075a7 */ /* 0x000e62000800017f */
[----:B------:R-:W-:-:S05]  /*5b80*/  VIADD R0, R0, 0x1 ;  /* 0x0000000100007836 */ /* 0x000fca0000000000 */
[----:B------:R-:W-:-:S04]  /*5b90*/  ISETP.NE.AND P1, PT, R0, 0x12, PT ;  /* 0x000000120000780c */ /* 0x000fc80003f25270 */
[----:B------:R-:W-:Y:S02]  /*5ba0*/  SEL R2, RZ, 0x1, P1 ;  /* 0x00000001ff027807 */ /* 0x000fe40000800000 */
[----:B------:R-:W-:Y:S02]  /*5bb0*/  SEL R0, R0, RZ, P1 ;  /* 0x000000ff00007207 */ /* 0x000fe40000800000 */
[----:B------:R-:W-:-:S03]  /*5bc0*/  LOP3.LUT R7, R7, R2, RZ, 0x3c, !PT ;  /* 0x0000000207077212 */ /* 0x000fc600078e3cff */
[----:B0-----:R-:W-:Y:S01]  /*5bd0*/  IMAD R9, R0, 0x8, R3 ;  /* 0x0000000800097824 */ /* 0x001fe200078e0203 */
[----:B------:R-:W-:Y:S01]  /*5be0*/  SHF.L.U32 R4, R7, 0x1f, RZ ;  /* 0x0000001f07047819 */ /* 0x000fe200000006ff */
[----:B-1----:R-:W-:Y:S06]  /*5bf0*/  @!P0 BRA `(.L_x_118) ;  /* 0x0000000800b88947 */ /* 0x002fec0003800000 */
.L_x_143:
        /* <DEDUP_REMOVED lines=9> */
.L_x_144:
        /* <DEDUP_REMOVED lines=9> */
.L_x_145:
        /* <DEDUP_REMOVED lines=9> */
.L_x_146:
        /* <DEDUP_REMOVED lines=9> */
.L_x_147:
        /* <DEDUP_REMOVED lines=9> */
.L_x_148:
        /* <DEDUP_REMOVED lines=9> */
.L_x_149:
        /* <DEDUP_REMOVED lines=9> */
.L_x_150:
        /* <DEDUP_REMOVED lines=9> */
.L_x_151:
        /* <DEDUP_REMOVED lines=9> */
.L_x_152:
        /* <DEDUP_REMOVED lines=9> */
.L_x_153:
        /* <DEDUP_REMOVED lines=9> */
.L_x_154:
        /* <DEDUP_REMOVED lines=9> */
.L_x_155:
        /* <DEDUP_REMOVED lines=9> */
.L_x_156:
[----:B------:R-:W1:Y:S01]  /*6350*/  SYNCS.PHASECHK.TRANS64.TRYWAIT P0, [R6+URZ], R5 ;  /* 0x00000005060075a7 */ /* 0x000e62000800017f */
[----:B------:R-:W-:-:S05]  /*6360*/  VIADD R0, R0, 0x1 ;  /* 0x0000000100007836 */ /* 0x000fca0000000000 */
[----:B------:R-:W-:-:S04]  /*6370*/  ISETP.NE.AND P1, PT, R0, 0x12, PT ;  /* 0x000000120000780c */ /* 0x000fc80003f25270 */
[----:B------:R-:W-:Y:S02]  /*6380*/  SEL R2, RZ, 0x1, P1 ;  /* 0x00000001ff027807 */ /* 0x000fe40000800000 */
[----:B------:R-:W-:Y:S02]  /*6390*/  SEL R0, R0, RZ, P1 ;  /* 0x000000ff00007207 */ /* 0x000fe40000800000 */
[----:B------:R-:W-:Y:S01]  /*63a0*/  LOP3.LUT R2, R7, R2, RZ, 0x3c, !PT ;  /* 0x0000000207027212 */ /* 0x000fe200078e3cff */
[----:B-1----:R-:W-:Y:S06]  /*63b0*/  @!P0 BRA `(.L_x_132) ;  /* 0x0000000400e08947 */ /* 0x002fec0003800000 */
.L_x_157:
[----:B------:R-:W-:Y:S01]  /*63c0*/  IMAD R3, R0, 0x8, R3 ;  /* 0x0000000800037824 */ /* 0x000fe200078e0203 */
[----:B------:R-:W-:-:S07]  /*63d0*/  SHF.L.U32 R0, R2, 0x1f, RZ ;  /* 0x0000001f02007819 */ /* 0x000fce00000006ff */
.L_x_133:
[----:B--2---:R2:W3:Y:S02]  /*63e0*/  SYNCS.PHASECHK.TRANS64.TRYWAIT P0, [R3+URZ], R0 ;  /* 0x00000000030075a7 */ /* 0x0044e4000800017f */
[----:B---3--:R-:W-:Y:S05]  /*63f0*/  @!P0 NANOSLEEP.SYNCS 0x989680 ;  /* 0x009896800000895d */ /* 0x008fea0003900000 */
[----:B------:R-:W3:Y:S02]  /*6400*/  @!P0 SYNCS.PHASECHK.TRANS64 P0, [R3+URZ], R0 ;  /* 0x00000000030085a7 */ /* 0x000ee4000800007f */
[----:B---3--:R-:W-:Y:S05]  /*6410*/  @!P0 BRA `(.L_x_133) ;  /* 0xfffffffc00f08947 */ /* 0x008fea000383ffff */
.L_x_114:
[----:B------:R-:W-:Y:S05]  /*6420*/  BSYNC B0 ;  /* 0x0000000000007941 */ /* 0x000fea0003800000 */
.L_x_113:
[----:B------:R-:W-:Y:S05]  /*6430*/  EXIT ;  /* 0x000000000000794d */ /* 0x000fea0003800000 */
.L_x_18:
[----:B---3--:R3:W4:Y:S02]  /*6440*/  SYNCS.PHASECHK.TRANS64.TRYWAIT P1, [R3+URZ], R0 ;  /* 0x00000000030075a7 */ /* 0x008724000802017f */
[----:B----4-:R-:W-:Y:S05]  /*6450*/  @!P1 NANOSLEEP.SYNCS 0x989680 ;  /* 0x009896800000995d */ /* 0x010fea0003900000 */
[----:B------:R-:W4:Y:S02]  /*6460*/  @!P1 SYNCS.PHASECHK.TRANS64 P1, [R3+URZ], R0 ;  /* 0x00000000030095a7 */ /* 0x000f24000802007f */
[----:B----4-:R-:W-:Y:S05]  /*6470*/  @!P1 BRA `(.L_x_18) ;  /* 0xfffffffc00f09947 */ /* 0x010fea000383ffff */
[----:B------:R-:W-:Y:S05]  /*6480*/  BRA `(.L_x_17) ;  /* 0xffffffac00dc7947 */ /* 0x000fea000383ffff */
.L_x_23:
[----:B-1----:R-:W-:-:S04]  /*6490*/  IMAD.U32 R4, RZ, RZ, UR4 ;  /* 0x00000004ff047e24 */ /* 0x002fc8000f8e00ff */
[----:B------:R1:W2:Y:S03]  /*64a0*/  SYNCS.PHASECHK.TRANS64.TRYWAIT P1, [R4+URZ], R3 ;  /* 0x00000003040075a7 */ /* 0x0002a6000802017f */
[----:B--2---:R-:W-:Y:S05]  /*64b0*/  @!P1 NANOSLEEP.SYNCS 0x989680 ;  /* 0x009896800000995d */ /* 0x004fea0003900000 */
[----:B------:R-:W2:Y:S02]  /*64c0*/  @!P1 SYNCS.PHASECHK.TRANS64 P1, [R4+URZ], R3 ;  /* 0x00000003040095a7 */ /* 0x000ea4000802007f */
[----:B--2---:R-:W-:Y:S05]  /*64d0*/  @!P1 BRA `(.L_x_23) ;  /* 0xfffffffc00ec9947 */ /* 0x004fea000383ffff */
[----:B------:R-:W-:Y:S05]  /*64e0*/  BRA `(.L_x_22) ;  /* 0xffffffb0007c7947 */ /* 0x000fea000383ffff */
.L_x_100:
[----:B------:R-:W-:Y:S01]  /*64f0*/  BSSY B1, `(.L_x_134) ;  /* 0x0000006000017945 */ /* 0x000fe20003800000 */
[----:B------:R-:W-:-:S07]  /*6500*/  IMAD.MOV.U32 R15, RZ, RZ, -0x1 ;  /* 0xffffffffff0f7424 */ /* 0x000fce00078e00ff */
[----:B------:R-:W-:Y:S05]  /*6510*/  WARPSYNC.COLLECTIVE R15, `(.L_x_135) ;  /* 0x000000000f0c7348 */ /* 0x000fea0003c00000 */
[----:B------:R-:W-:Y:S02]  /*6520*/  ELECT P6, UR62, PT ;  /* 0x00000000003e782f */ /* 0x000fe400038c0000 */
[----:B------:R-:W-:Y:S01]  /*6530*/  MOV R14, UR62 ;  /* 0x0000003e000e7c02 */ /* 0x000fe20008000f00 */
[----:B------:R-:W-:Y:S10]  /*6540*/  ENDCOLLECTIVE ;  /* 0x000000000000791b */ /* 0x000ff40003800000 */
.L_x_135:
[----:B------:R-:W-:Y:S05]  /*6550*/  BSYNC B1 ;  /* 0x0000000000017941 */ /* 0x000fea0003800000 */
.L_x_134:
[----:B------:R-:W-:Y:S05]  /*6560*/  BRA `(.L_x_136) ;  /* 0xffffffe800507947 */ /* 0x000fea000383ffff */
.L_x_103:
[----:B0-----:R0:W1:Y:S02]  /*6570*/  SYNCS.PHASECHK.TRANS64.TRYWAIT P1, [R14+URZ+0x90], R7 ;  /* 0x000090070e0075a7 */ /* 0x001064000802017f */
[----:B-1----:R-:W-:Y:S05]  /*6580*/  @!P1 NANOSLEEP.SYNCS 0x989680 ;  /* 0x009896800000995d */ /* 0x002fea0003900000 */
[----:B------:R-:W1:Y:S02]  /*6590*/  @!P1 SYNCS.PHASECHK.TRANS64 P1, [R14+URZ+0x90], R7 ;  /* 0x000090070e0095a7 */ /* 0x000e64000802007f */
[----:B-1----:R-:W-:Y:S05]  /*65a0*/  @!P1 BRA `(.L_x_103) ;  /* 0xfffffffc00f09947 */ /* 0x002fea000383ffff */
[----:B------:R-:W-:Y:S05]  /*65b0*/  BRA `(.L_x_137) ;  /* 0xffffffe800847947 */ /* 0x000fea000383ffff */
.L_x_112:
[----:B------:R-:W-:Y:S01]  /*65c0*/  BSSY B0, `(.L_x_138) ;  /* 0x0000006000007945 */ /* 0x000fe20003800000 */
[----:B------:R-:W-:-:S07]  /*65d0*/  IMAD.MOV.U32 R15, RZ, RZ, -0x1 ;  /* 0xffffffffff0f7424 */ /* 0x000fce00078e00ff */
[----:B------:R-:W-:Y:S05]  /*65e0*/  WARPSYNC.COLLECTIVE R15, `(.L_x_139) ;  /* 0x000000000f0c7348 */ /* 0x000fea0003c00000 */
[----:B------:R-:W-:Y:S02]  /*65f0*/  ELECT P6, UR62, PT ;  /* 0x00000000003e782f */ /* 0x000fe400038c0000 */
[----:B------:R-:W-:Y:S01]  /*6600*/  MOV R14, UR62 ;  /* 0x0000003e000e7c02 */ /* 0x000fe20008000f00 */
[----:B------:R-:W-:Y:S10]  /*6610*/  ENDCOLLECTIVE ;  /* 0x000000000000791b */ /* 0x000ff40003800000 */
.L_x_139:
[----:B------:R-:W-:Y:S05]  /*6620*/  BSYNC B0 ;  /* 0x0000000000007941 */ /* 0x000fea0003800000 */
.L_x_138:
[----:B------:R-:W-:Y:S05]  /*6630*/  BRA `(.L_x_140) ;  /* 0xfffffff000d47947 */ /* 0x000fea000383ffff */
.L_x_116:
[----:B0-----:R0:W1:Y:S02]  /*6640*/  SYNCS.PHASECHK.TRANS64.TRYWAIT P0, [R7+URZ], R2 ;  /* 0x00000002070075a7 */ /* 0x001064000800017f */
[----:B-1----:R-:W-:Y:S05]  /*6650*/  @!P0 NANOSLEEP.SYNCS 0x989680 ;  /* 0x009896800000895d */ /* 0x002fea0003900000 */
[----:B------:R-:W1:Y:S02]  /*6660*/  @!P0 SYNCS.PHASECHK.TRANS64 P0, [R7+URZ], R2 ;  /* 0x00000002070085a7 */ /* 0x000e64000800007f */
[----:B-1----:R-:W-:Y:S05]  /*6670*/  @!P0 BRA `(.L_x_116) ;  /* 0xfffffffc00f08947 */ /* 0x002fea000383ffff */
[----:B------:R-:W-:Y:S05]  /*6680*/  BRA `(.L_x_141) ;  /* 0xfffffff400147947 */ /* 0x000fea000383ffff */
.L_x_117:
[----:B0-----:R0:W1:Y:S02]  /*6690*/  SYNCS.PHASECHK.TRANS64.TRYWAIT P0, [R9+URZ], R4 ;  /* 0x00000004090075a7 */ /* 0x001064000800017f */
[----:B-1----:R-:W-:Y:S05]  /*66a0*/  @!P0 NANOSLEEP.SYNCS 0x989680 ;  /* 0x009896800000895d */ /* 0x002fea0003900000 */
[----:B------:R-:W1:Y:S02]  /*66b0*/  @!P0 SYNCS.PHASECHK.TRANS64 P0, [R9+URZ], R4 ;  /* 0x00000004090085a7 */ /* 0x000e64000800007f */
[----:B-1----:R-:W-:Y:S05]  /*66c0*/  @!P0 BRA `(.L_x_117) ;  /* 0xfffffffc00f08947 */ /* 0x002fea000383ffff */
[----:B------:R-:W-:Y:S05]  /*66d0*/  BRA `(.L_x_142) ;  /* 0xfffffff400247947 */ /* 0x000fea000383ffff */
.L_x_118:
[----:B0-----:R0:W1:Y:S02]  /*66e0*/  SYNCS.PHASECHK.TRANS64.TRYWAIT P0, [R6+URZ], R5 ;  /* 0x00000005060075a7 */ /* 0x001064000800017f */
[----:B-1----:R-:W-:Y:S05]  /*66f0*/  @!P0 NANOSLEEP.SYNCS 0x989680 ;  /* 0x009896800000895d */ /* 0x002fea0003900000 */
[----:B------:R-:W1:Y:S02]  /*6700*/  @!P0 SYNCS.PHASECHK.TRANS64 P0, [R6+URZ], R5 ;  /* 0x00000005060085a7 */ /* 0x000e64000800007f */
[----:B-1----:R-:W-:Y:S05]  /*6710*/  @!P0 BRA `(.L_x_118) ;  /* 0xfffffffc00f08947 */ /* 0x002fea000383ffff */
[----:B------:R-:W-:Y:S05]  /*6720*/  BRA `(.L_x_143) ;  /* 0xfffffff400347947 */ /* 0x000fea000383ffff */
.L_x_119:
[----:B0-----:R0:W1:Y:S02]  /*6730*/  SYNCS.PHASECHK.TRANS64.TRYWAIT P0, [R9+URZ], R4 ;  /* 0x00000004090075a7 */ /* 0x001064000800017f */
[----:B-1----:R-:W-:Y:S05]  /*6740*/  @!P0 NANOSLEEP.SYNCS 0x989680 ;  /* 0x009896800000895d */ /* 0x002fea0003900000 */
[----:B------:R-:W1:Y:S02]  /*6750*/  @!P0 SYNCS.PHASECHK.TRANS64 P0, [R9+URZ], R4 ;  /* 0x00000004090085a7 */ /* 0x000e64000800007f */
[----:B-1----:R-:W-:Y:S05]  /*6760*/  @!P0 BRA `(.L_x_119) ;  /* 0xfffffffc00f08947 */ /* 0x002fea000383ffff */
[----:B------:R-:W-:Y:S05]  /*6770*/  BRA `(.L_x_144) ;  /* 0xfffffff400447947 */ /* 0x000fea000383ffff */
.L_x_120:
[----:B0-----:R0:W1:Y:S02]  /*6780*/  SYNCS.PHASECHK.TRANS64.TRYWAIT P0, [R6+URZ], R5 ;  /* 0x00000005060075a7 */ /* 0x001064000800017f */
[----:B-1----:R-:W-:Y:S05]  /*6790*/  @!P0 NANOSLEEP.SYNCS 0x989680 ;  /* 0x009896800000895d */ /* 0x002fea0003900000 */
[----:B------:R-:W1:Y:S02]  /*67a0*/  @!P0 SYNCS.PHASECHK.TRANS64 P0, [R6+URZ], R5 ;  /* 0x00000005060085a7 */ /* 0x000e64000800007f */
[----:B-1----:R-:W-:Y:S05]  /*67b0*/  @!P0 BRA `(.L_x_120) ;  /* 0xfffffffc00f08947 */ /* 0x002fea000383ffff */
[----:B------:R-:W-:Y:S05]  /*67c0*/  BRA `(.L_x_145) ;  /* 0xfffffff400547947 */ /* 0x000fea000383ffff */
.L_x_121:
[----:B0-----:R0:W1:Y:S02]  /*67d0*/  SYNCS.PHASECHK.TRANS64.TRYWAIT P0, [R9+URZ], R4 ;  /* 0x00000004090075a7 */ /* 0x001064000800017f */
[----:B-1----:R-:W-:Y:S05]  /*67e0*/  @!P0 NANOSLEEP.SYNCS 0x989680 ;  /* 0x009896800000895d */ /* 0x002fea0003900000 */
[----:B------:R-:W1:Y:S02]  /*67f0*/  @!P0 SYNCS.PHASECHK.TRANS64 P0, [R9+URZ], R4 ;  /* 0x00000004090085a7 */ /* 0x000e64000800007f */
[----:B-1----:R-:W-:Y:S05]  /*6800*/  @!P0 BRA `(.L_x_121) ;  /* 0xfffffffc00f08947 */ /* 0x002fea000383ffff */
[----:B------:R-:W-:Y:S05]  /*6810*/  BRA `(.L_x_146) ;  /* 0xfffffff400647947 */ /* 0x000fea000383ffff */
.L_x_122:
[----:B0-----:R0:W1:Y:S02]  /*6820*/  SYNCS.PHASECHK.TRANS64.TRYWAIT P0, [R6+URZ], R5 ;  /* 0x00000005060075a7 */ /* 0x001064000800017f */
[----:B-1----:R-:W-:Y:S05]  /*6830*/  @!P0 NANOSLEEP.SYNCS 0x989680 ;  /* 0x009896800000895d */ /* 0x002fea0003900000 */
[----:B------:R-:W1:Y:S02]  /*6840*/  @!P0 SYNCS.PHASECHK.TRANS64 P0, [R6+URZ], R5 ;  /* 0x00000005060085a7 */ /* 0x000e64000800007f */
[----:B-1----:R-:W-:Y:S05]  /*6850*/  @!P0 BRA `(.L_x_122) ;  /* 0xfffffffc00f08947 */ /* 0x002fea000383ffff */
[----:B------:R-:W-:Y:S05]  /*6860*/  BRA `(.L_x_147) ;  /* 0xfffffff400747947 */ /* 0x000fea000383ffff */
.L_x_123:
[----:B0-----:R0:W1:Y:S02]  /*6870*/  SYNCS.PHASECHK.TRANS64.TRYWAIT P0, [R9+URZ], R4 ;  /* 0x00000004090075a7 */ /* 0x001064000800017f */
[----:B-1----:R-:W-:Y:S05]  /*6880*/  @!P0 NANOSLEEP.SYNCS 0x989680 ;  /* 0x009896800000895d */ /* 0x002fea0003900000 */
[----:B------:R-:W1:Y:S02]  /*6890*/  @!P0 SYNCS.PHASECHK.TRANS64 P0, [R9+URZ], R4 ;  /* 0x00000004090085a7 */ /* 0x000e64000800007f */
[----:B-1----:R-:W-:Y:S05]  /*68a0*/  @!P0 BRA `(.L_x_123) ;  /* 0xfffffffc00f08947 */ /* 0x002fea000383ffff */
[----:B------:R-:W-:Y:S05]  /*68b0*/  BRA `(.L_x_148) ;  /* 0xfffffff400847947 */ /* 0x000fea000383ffff */
.L_x_124:
[----:B0-----:R0:W1:Y:S02]  /*68c0*/  SYNCS.PHASECHK.TRANS64.TRYWAIT P0, [R6+URZ], R5 ;  /* 0x00000005060075a7 */ /* 0x001064000800017f */
[----:B-1----:R-:W-:Y:S05]  /*68d0*/  @!P0 NANOSLEEP.SYNCS 0x989680 ;  /* 0x009896800000895d */ /* 0x002fea0003900000 */
[----:B------:R-:W1:Y:S02]  /*68e0*/  @!P0 SYNCS.PHASECHK.TRANS64 P0, [R6+URZ], R5 ;  /* 0x00000005060085a7 */ /* 0x000e64000800007f */
[----:B-1----:R-:W-:Y:S05]  /*68f0*/  @!P0 BRA `(.L_x_124) ;  /* 0xfffffffc00f08947 */ /* 0x002fea000383ffff */
[----:B------:R-:W-:Y:S05]  /*6900*/  BRA `(.L_x_149) ;  /* 0xfffffff400947947 */ /* 0x000fea000383ffff */
.L_x_125:
[----:B0-----:R0:W1:Y:S02]  /*6910*/  SYNCS.PHASECHK.TRANS64.TRYWAIT P0, [R9+URZ], R4 ;  /* 0x00000004090075a7 */ /* 0x001064000800017f */
[----:B-1----:R-:W-:Y:S05]  /*6920*/  @!P0 NANOSLEEP.SYNCS 0x989680 ;  /* 0x009896800000895d */ /* 0x002fea0003900000 */
[----:B------:R-:W1:Y:S02]  /*6930*/  @!P0 SYNCS.PHASECHK.TRANS64 P0, [R9+URZ], R4 ;  /* 0x00000004090085a7 */ /* 0x000e64000800007f */
[----:B-1----:R-:W-:Y:S05]  /*6940*/  @!P0 BRA `(.L_x_125) ;  /* 0xfffffffc00f08947 */ /* 0x002fea000383ffff */
[----:B------:R-:W-:Y:S05]  /*6950*/  BRA `(.L_x_150) ;  /* 0xfffffff400a47947 */ /* 0x000fea000383ffff */
.L_x_126:
[----:B0-----:R0:W1:Y:S02]  /*6960*/  SYNCS.PHASECHK.TRANS64.TRYWAIT P0, [R6+URZ], R5 ;  /* 0x00000005060075a7 */ /* 0x001064000800017f */
[----:B-1----:R-:W-:Y:S05]  /*6970*/  @!P0 NANOSLEEP.SYNCS 0x989680 ;  /* 0x009896800000895d */ /* 0x002fea0003900000 */
[----:B------:R-:W1:Y:S02]  /*6980*/  @!P0 SYNCS.PHASECHK.TRANS64 P0, [R6+URZ], R5 ;  /* 0x00000005060085a7 */ /* 0x000e64000800007f */
[----:B-1----:R-:W-:Y:S05]  /*6990*/  @!P0 BRA `(.L_x_126) ;  /* 0xfffffffc00f08947 */ /* 0x002fea000383ffff */
[----:B------:R-:W-:Y:S05]  /*69a0*/  BRA `(.L_x_151) ;  /* 0xfffffff400b47947 */ /* 0x000fea000383ffff */
.L_x_127:
[----:B0-----:R0:W1:Y:S02]  /*69b0*/  SYNCS.PHASECHK.TRANS64.TRYWAIT P0, [R9+URZ], R4 ;  /* 0x00000004090075a7 */ /* 0x001064000800017f */
[----:B-1----:R-:W-:Y:S05]  /*69c0*/  @!P0 NANOSLEEP.SYNCS 0x989680 ;  /* 0x009896800000895d */ /* 0x002fea0003900000 */
[----:B------:R-:W1:Y:S02]  /*69d0*/  @!P0 SYNCS.PHASECHK.TRANS64 P0, [R9+URZ], R4 ;  /* 0x00000004090085a7 */ /* 0x000e64000800007f */
[----:B-1----:R-:W-:Y:S05]  /*69e0*/  @!P0 BRA `(.L_x_127) ;  /* 0xfffffffc00f08947 */ /* 0x002fea000383ffff */
[----:B------:R-:W-:Y:S05]  /*69f0*/  BRA `(.L_x_152) ;  /* 0xfffffff400c47947 */ /* 0x000fea000383ffff */
.L_x_128:
[----:B0-----:R0:W1:Y:S02]  /*6a00*/  SYNCS.PHASECHK.TRANS64.TRYWAIT P0, [R6+URZ], R5 ;  /* 0x00000005060075a7 */ /* 0x001064000800017f */
[----:B-1----:R-:W-:Y:S05]  /*6a10*/  @!P0 NANOSLEEP.SYNCS 0x989680 ;  /* 0x009896800000895d */ /* 0x002fea0003900000 */
[----:B------:R-:W1:Y:S02]  /*6a20*/  @!P0 SYNCS.PHASECHK.TRANS64 P0, [R6+URZ], R5 ;  /* 0x00000005060085a7 */ /* 0x000e64000800007f */
[----:B-1----:R-:W-:Y:S05]  /*6a30*/  @!P0 BRA `(.L_x_128) ;  /* 0xfffffffc00f08947 */ /* 0x002fea000383ffff */
[----:B------:R-:W-:Y:S05]  /*6a40*/  BRA `(.L_x_153) ;  /* 0xfffffff400d47947 */ /* 0x000fea000383ffff */
.L_x_129:
[----:B0-----:R0:W1:Y:S02]  /*6a50*/  SYNCS.PHASECHK.TRANS64.TRYWAIT P0, [R9+URZ], R4 ;  /* 0x00000004090075a7 */ /* 0x001064000800017f */
[----:B-1----:R-:W-:Y:S05]  /*6a60*/  @!P0 NANOSLEEP.SYNCS 0x989680 ;  /* 0x009896800000895d */ /* 0x002fea0003900000 */
[----:B------:R-:W1:Y:S02]  /*6a70*/  @!P0 SYNCS.PHASECHK.TRANS64 P0, [R9+URZ], R4 ;  /* 0x00000004090085a7 */ /* 0x000e64000800007f */
[----:B-1----:R-:W-:Y:S05]  /*6a80*/  @!P0 BRA `(.L_x_129) ;  /* 0xfffffffc00f08947 */ /* 0x002fea000383ffff */
[----:B------:R-:W-:Y:S05]  /*6a90*/  BRA `(.L_x_154) ;  /* 0xfffffff400e47947 */ /* 0x000fea000383ffff */
.L_x_130:
[----:B0-----:R0:W1:Y:S02]  /*6aa0*/  SYNCS.PHASECHK.TRANS64.TRYWAIT P0, [R6+URZ], R5 ;  /* 0x00000005060075a7 */ /* 0x001064000800017f */
[----:B-1----:R-:W-:Y:S05]  /*6ab0*/  @!P0 NANOSLEEP.SYNCS 0x989680 ;  /* 0x009896800000895d */ /* 0x002fea0003900000 */
[----:B------:R-:W1:Y:S02]  /*6ac0*/  @!P0 SYNCS.PHASECHK.TRANS64 P0, [R6+URZ], R5 ;  /* 0x00000005060085a7 */ /* 0x000e64000800007f */
[----:B-1----:R-:W-:Y:S05]  /*6ad0*/  @!P0 BRA `(.L_x_130) ;  /* 0xfffffffc00f08947 */ /* 0x002fea000383ffff */
[----:B------:R-:W-:Y:S05]  /*6ae0*/  BRA `(.L_x_155) ;  /* 0xfffffff400f47947 */ /* 0x000fea000383ffff */
.L_x_131:
[----:B0-----:R0:W1:Y:S02]  /*6af0*/  SYNCS.PHASECHK.TRANS64.TRYWAIT P0, [R9+URZ], R4 ;  /* 0x00000004090075a7 */ /* 0x001064000800017f */
[----:B-1----:R-:W-:Y:S05]  /*6b00*/  @!P0 NANOSLEEP.SYNCS 0x989680 ;  /* 0x009896800000895d */ /* 0x002fea0003900000 */
[----:B------:R-:W1:Y:S02]  /*6b10*/  @!P0 SYNCS.PHASECHK.TRANS64 P0, [R9+URZ], R4 ;  /* 0x00000004090085a7 */ /* 0x000e64000800007f */
[----:B-1----:R-:W-:Y:S05]  /*6b20*/  @!P0 BRA `(.L_x_131) ;  /* 0xfffffffc00f08947 */ /* 0x002fea000383ffff */
[----:B------:R-:W-:Y:S05]  /*6b30*/  BRA `(.L_x_156) ;  /* 0xfffffff800047947 */ /* 0x000fea000383ffff */
.L_x_132:
[----:B-1----:R1:W2:Y:S02]  /*6b40*/  SYNCS.PHASECHK.TRANS64.TRYWAIT P0, [R6+URZ], R5 ;  /* 0x00000005060075a7 */ /* 0x0022a4000800017f */
[----:B--2---:R-:W-:Y:S05]  /*6b50*/  @!P0 NANOSLEEP.SYNCS 0x989680 ;  /* 0x009896800000895d */ /* 0x004fea0003900000 */
[----:B------:R-:W2:Y:S02]  /*6b60*/  @!P0 SYNCS.PHASECHK.TRANS64 P0, [R6+URZ], R5 ;  /* 0x00000005060085a7 */ /* 0x000ea4000800007f */
[----:B--2---:R-:W-:Y:S05]  /*6b70*/  @!P0 BRA `(.L_x_132) ;  /* 0xfffffffc00f08947 */ /* 0x004fea000383ffff */
[----:B------:R-:W-:Y:S05]  /*6b80*/  BRA `(.L_x_157) ;  /* 0xfffffff8000c7947 */ /* 0x000fea000383ffff */
.L_x_158:
[----:B------:R-:W-:-:S00]  /*6b90*/  BRA `(.L_x_158) ;  /* 0xfffffffc00fc7947 */ /* 0x000fc0000383ffff */
[----:B------:R-:W-:-:S00]  /*6ba0*/  NOP ;  /* 0x0000000000007918 */ /* 0x000fc00000000000 */
        /* <DEDUP_REMOVED lines=13> */
.L_x_159:


//--------------------- .nv.global.init           --------------------------
	.section	.nv.global.init,"aw",@progbits
.nv.global.init:
	.type		$str$22,@object
	.size		$str$22,($str$23 - $str$22)
$str$22:
        /*0000*/ 	.byte	0x6b, 0x5f, 0x74, 0x69, 0x6c, 0x65, 0x5f, 0x63, 0x6f, 0x75, 0x6e, 0x74, 0x20, 0x3e, 0x3d, 0x20
        /*0010*/ 	.byte	0x31, 0x00
	.type		$str$23,@object
	.size		$str$23,(__unnamed_1 - $str$23)
$str$23:
        /*0012*/ 	.byte	0x2f, 0x74, 0x6d, 0x70, 0x2f, 0x63, 0x75, 0x74, 0x6c, 0x61, 0x73, 0x73, 0x5f, 0x73, 0x77, 0x65
        /*0022*/ 	.byte	0x65, 0x70, 0x5f, 0x73, 0x72, 0x63, 0x2f, 0x69, 0x6e, 0x63, 0x6c, 0x75, 0x64, 0x65, 0x2f, 0x63
        /*0032*/ 	.byte	0x75, 0x74, 0x6c, 0x61, 0x73, 0x73, 0x2f, 0x67, 0x65, 0x6d, 0x6d, 0x2f, 0x63, 0x6f, 0x6c, 0x6c
        /*0042*/ 	.byte	0x65, 0x63, 0x74, 0x69, 0x76, 0x65, 0x2f, 0x73, 0x6d, 0x39, 0x30, 0x5f, 0x6d, 0x6d, 0x61, 0x5f
        /*0052*/ 	.byte	0x74, 0x6d, 0x61, 0x5f, 0x67, 0x6d, 0x6d, 0x61, 0x5f, 0x73, 0x73, 0x5f, 0x77, 0x61, 0x72, 0x70
        /*0062*/ 	.byte	0x73, 0x70, 0x65, 0x63, 0x69, 0x61, 0x6c, 0x69, 0x7a, 0x65, 0x64, 0x2e, 0x68, 0x70, 0x70, 0x00
	.type		__unnamed_1,@object
	.size		__unnamed_1,(.L_0 - __unnamed_1)
__unnamed_1:
        /*0072*/ 	.byte	0x76, 0x6f, 0x69, 0x64, 0x20, 0x63, 0x75, 0x74, 0x6c, 0x61, 0x73, 0x73, 0x3a, 0x3a, 0x67, 0x65
        /* <DEDUP_REMOVED lines=179> */
        /*0bb2*/ 	.byte	0x64, 0x65, 0x6e, 0x74, 0x69, 0x74, 0x79, 0x5d, 0x00
.L_0:


//--------------------- .nv.shared._ZN7cutlass13device_kernelINS_4gemm6kernel13GemmUniversalIN4cute5tupleIJiiiiEEENS1_10collective13CollectiveMmaINS1_34MainloopSm90TmaGmmaWarpSpecializedILi18ENS5_IJNS4_1CILi1EEESB_SB_EEENS1_35KernelTmaWarpSpecializedCooperativeEEENS5_IJNSA_ILi128EEENSA_ILi64EEENSA_ILi32EEEEEENS_6half_tENS5_IJlSB_lEEESJ_SK_NS4_8TiledMMAINS4_8MMA_AtomIJNS4_4SM904GMMA25MMA_64x64x16_F32F16F16_SSILNSO_5MajorE0ELSQ_0ELNSO_7ScaleInE1ELSR_1EEEEEENS4_6LayoutINS5_IJNSA_ILi2EEESB_SB_EEENS5_IJSB_NSA_ILi0EEESX_EEEEENS5_IJNS4_10UnderscoreES10_S10_EEEEENS4_13SM90_TMA_LOADENS4_14ComposedLayoutINS4_7SwizzleILi2ELi4ELi3EEENS4_18smem_ptr_flag_bitsILi16EEENSU_INS5_IJNSA_ILi8EEESH_EEENS5_IJSH_SB_EEEEEEEvNS4_8identityES13_S1D_vS1E_EENS_8epilogue10collective6detail29Sm90TmaWarpSpecializedAdapterINS1H_15DefaultEpilogueISJ_SK_SK_NS1G_6thread17LinearCombinationISJ_Li1EffLNS1L_9ScaleType4KindE0ELNS_15FloatRoundStyleE2ESJ_EENS1_15EpilogueDefaultEEEEEvvEEEEvNT_6ParamsE --------------------------
	.section	.nv.shared._ZN7cutlass13device_kernelINS_4gemm6kernel13GemmUniversalIN4cute5tupleIJiiiiEEENS1_10collective13CollectiveMmaINS1_34MainloopSm90TmaGmmaWarpSpecializedILi18ENS5_IJNS4_1CILi1EEESB_SB_EEENS1_35KernelTmaWarpSpecializedCooperativeEEENS5_IJNSA_ILi128EEENSA_ILi64EEENSA_ILi32EEEEEENS_6half_tENS5_IJlSB_lEEESJ_SK_NS4_8TiledMMAINS4_8MMA_AtomIJNS4_4SM904GMMA25MMA_64x64x16_F32F16F16_SSILNSO_5MajorE0ELSQ_0ELNSO_7ScaleInE1ELSR_1EEEEEENS4_6LayoutINS5_IJNSA_ILi2EEESB_SB_EEENS5_IJSB_NSA_ILi0EEESX_EEEEENS5_IJNS4_10UnderscoreES10_S10_EEEEENS4_13SM90_TMA_LOADENS4_14ComposedLayoutINS4_7SwizzleILi2ELi4ELi3EEENS4_18smem_ptr_flag_bitsILi16EEENSU_INS5_IJNSA_ILi8EEESH_EEENS5_IJSH_SB_EEEEEEEvNS4_8identityES13_S1D_vS1E_EENS_8epilogue10collective6detail29Sm90TmaWarpSpecializedAdapterINS1H_15DefaultEpilogueISJ_SK_SK_NS1G_6thread17LinearCombinationISJ_Li1EffLNS1L_9ScaleType4KindE0ELNS_15FloatRoundStyleE2ESJ_EENS1_15EpilogueDefaultEEEEEvvEEEEvNT_6ParamsE,"aw",@nobits
	.sectionflags	@""
	.align	16
	.zero		1024


//--------------------- .nv.shared.reserved.0     --------------------------
	.section	.nv.shared.reserved.0,"aw",@nobits
	.weak		__nv_reservedSMEM_offset_0_alias
	.size		__nv_reservedSMEM_offset_0_alias, 0, 0
	.other		__nv_reservedSMEM_offset_0_alias,@"STO_CUDA_RESERVED_SHARED STV_DEFAULT"
__nv_reservedSMEM_offset_0_alias:
	.zero		0


//--------------------- .nv.global                --------------------------
	.section	.nv.global,"aw",@nobits
.nv.global:
	.type		_ZN39_INTERNAL_e228a52c_4_k_cu_a82c1fa3_26224cute1_E,@object
	.size		_ZN39_INTERNAL_e228a52c_4_k_cu_a82c1fa3_26224cute1_E,(_ZN39_INTERNAL_e228a52c_4_k_cu_a82c1fa3_26224cuda3std3__45__cpo6cbeginE - _ZN39_INTERNAL_e228a52c_4_k_cu_a82c1fa3_26224cute1_E)
_ZN39_INTERNAL_e228a52c_4_k_cu_a82c1fa3_26224cute1_E:
	.zero		1
	.type		_ZN39_INTERNAL_e228a52c_4_k_cu_a82c1fa3_26224cuda3std3__45__cpo6cbeginE,@object
	.size		_ZN39_INTERNAL_e228a52c_4_k_cu_a82c1fa3_26224cuda3std3__45__cpo6cbeginE,(_ZN39_INTERNAL_e228a52c_4_k_cu_a82c1fa3_26224cuda3std3__48in_placeE - _ZN39_INTERNAL_e228a52c_4_k_cu_a82c1fa3_26224cuda3std3__45__cpo6cbeginE)
_ZN39_INTERNAL_e228a52c_4_k_cu_a82c1fa3_26224cuda3std3__45__cpo6cbeginE:
	.zero		1
	.type		_ZN39_INTERNAL_e228a52c_4_k_cu_a82c1fa3_26224cuda3std3__48in_placeE,@object
	.size		_ZN39_INTERNAL_e228a52c_4_k_cu_a82c1fa3_26224cuda3std3__48in_placeE,(_ZN39_INTERNAL_e228a52c_4_k_cu_a82c1fa3_26224cuda3std6ranges3__45__cpo9iter_moveE - _ZN39_INTERNAL_e228a52c_4_k_cu_a82c1fa3_26224cuda3std3__48in_placeE)
_ZN39_INTERNAL_e228a52c_4_k_cu_a82c1fa3_26224cuda3std3__48in_placeE:
	.zero		1
	.type		_ZN39_INTERNAL_e228a52c_4_k_cu_a82c1fa3_26224cuda3std6ranges3__45__cpo9iter_moveE,@object
	.size		_ZN39_INTERNAL_e228a52c_4_k_cu_a82c1fa3_26224cuda3std6ranges3__45__cpo9iter_moveE,(_ZN39_INTERNAL_e228a52c_4_k_cu_a82c1fa3_26224cuda3std3__45__cpo5beginE - _ZN39_INTERNAL_e228a52c_4_k_cu_a82c1fa3_26224cuda3std6ranges3__45__cpo9iter_moveE)
_ZN39_INTERNAL_e228a52c_4_k_cu_a82c1fa3_26224cuda3std6ranges3__45__cpo9iter_moveE:
	.zero		1
	.type		_ZN39_INTERNAL_e228a52c_4_k_cu_a82c1fa3_26224cuda3std3__45__cpo5beginE,@object
	.size		_ZN39_INTERNAL_e228a52c_4_k_cu_a82c1fa3_26224cuda3std3__45__cpo5beginE,(_ZN39_INTERNAL_e228a52c_4_k_cu_a82c1fa3_26224cuda3std3__441_GLOBAL__N__e228a52c_4_k_cu_a82c1fa3_26226ignoreE - _ZN39_INTERNAL_e228a52c_4_k_cu_a82c1fa3_26224cuda3std3__45__cpo5beginE)
_ZN39_INTERNAL_e228a52c_4_k_cu_a82c1fa3_26224cuda3std3__45__cpo5beginE:
	.zero		1
	.type		_ZN39_INTERNAL_e228a52c_4_k_cu_a82c1fa3_26224cuda3std3__441_GLOBAL__N__e228a52c_4_k_cu_a82c1fa3_26226ignoreE,@object
	.size		_ZN39_INTERNAL_e228a52c_4_k_cu_a82c1fa3_26224cuda3std3__441_GLOBAL__N__e228a52c_4_k_cu_a82c1fa3_26226ignoreE,(_ZN39_INTERNAL_e228a52c_4_k_cu_a82c1fa3_26224cute7productE - _ZN39_INTERNAL_e228a52c_4_k_cu_a82c1fa3_26224cuda3std3__441_GLOBAL__N__e228a52c_4_k_cu_a82c1fa3_26226ignoreE)
_ZN39_INTERNAL_e228a52c_4_k_cu_a82c1fa3_26224cuda3std3__441_GLOBAL__N__e228a52c_4_k_cu_a82c1fa3_26226ignoreE:
	.zero		1
	.type		_ZN39_INTERNAL_e228a52c_4_k_cu_a82c1fa3_26224cute7productE,@object
	.size		_ZN39_INTERNAL_e228a52c_4_k_cu_a82c1fa3_26224cute7productE,(_ZN39_INTERNAL_e228a52c_4_k_cu_a82c1fa3_26224cuda3std3__45__cpo3endE - _ZN39_INTERNAL_e228a52c_4_k_cu_a82c1fa3_26224cute7productE)
_ZN39_INTERNAL_e228a52c_4_k_cu_a82c1fa3_26224cute7productE:
	.zero		1
	.type		_ZN39_INTERNAL_e228a52c_4_k_cu_a82c1fa3_26224cuda3std3__45__cpo3endE,@object
	.size		_ZN39_INTERNAL_e228a52c_4_k_cu_a82c1fa3_26224cuda3std3__45__cpo3endE,(_ZN39_INTERNAL_e228a52c_4_k_cu_a82c1fa3_26224cuda3std3__419piecewise_constructE - _ZN39_INTERNAL_e228a52c_4_k_cu_a82c1fa3_26224cuda3std3__45__cpo3endE)
_ZN39_INTERNAL_e228a52c_4_k_cu_a82c1fa3_26224cuda3std3__45__cpo3endE:
	.zero		1
	.type		_ZN39_INTERNAL_e228a52c_4_k_cu_a82c1fa3_26224cuda3std3__419piecewise_constructE,@object
	.size		_ZN39_INTERNAL_e228a52c_4_k_cu_a82c1fa3_26224cuda3std3__419piecewise_constructE,(_ZN39_INTERNAL_e228a52c_4_k_cu_a82c1fa3_26224cuda3std3__45__cpo4cendE - _ZN39_INTERNAL_e228a52c_4_k_cu_a82c1fa3_26224cuda3std3__419piecewise_constructE)
_ZN39_INTERNAL_e228a52c_4_k_cu_a82c1fa3_26224cuda3std3__419piecewise_constructE:
	.zero		1
	.type		_ZN39_INTERNAL_e228a52c_4_k_cu_a82c1fa3_26224cuda3std3__45__cpo4cendE,@object
	.size		_ZN39_INTERNAL_e228a52c_4_k_cu_a82c1fa3_26224cuda3std3__45__cpo4cendE,(_ZN39_INTERNAL_e228a52c_4_k_cu_a82c1fa3_26224cuda3std6ranges3__45__cpo4swapE - _ZN39_INTERNAL_e228a52c_4_k_cu_a82c1fa3_26224cuda3std3__45__cpo4cendE)
_ZN39_INTERNAL_e228a52c_4_k_cu_a82c1fa3_26224cuda3std3__45__cpo4cendE:
	.zero		1
	.type		_ZN39_INTERNAL_e228a52c_4_k_cu_a82c1fa3_26224cuda3std6ranges3__45__cpo4swapE,@object
	.size		_ZN39_INTERNAL_e228a52c_4_k_cu_a82c1fa3_26224cuda3std6ranges3__45__cpo4swapE,(.L_8 - _ZN39_INTERNAL_e228a52c_4_k_cu_a82c1fa3_26224cuda3std6ranges3__45__cpo4swapE)
_ZN39_INTERNAL_e228a52c_4_k_cu_a82c1fa3_26224cuda3std6ranges3__45__cpo4swapE:
	.zero		1
.L_8:


//--------------------- .nv.constant0._ZN7cutlass13device_kernelINS_4gemm6kernel13GemmUniversalIN4cute5tupleIJiiiiEEENS1_10collective13CollectiveMmaINS1_34MainloopSm90TmaGmmaWarpSpecializedILi18ENS5_IJNS4_1CILi1EEESB_SB_EEENS1_35KernelTmaWarpSpecializedCooperativeEEENS5_IJNSA_ILi128EEENSA_ILi64EEENSA_ILi32EEEEEENS_6half_tENS5_IJlSB_lEEESJ_SK_NS4_8TiledMMAINS4_8MMA_AtomIJNS4_4SM904GMMA25MMA_64x64x16_F32F16F16_SSILNSO_5MajorE0ELSQ_0ELNSO_7ScaleInE1ELSR_1EEEEEENS4_6LayoutINS5_IJNSA_ILi2EEESB_SB_EEENS5_IJSB_NSA_ILi0EEESX_EEEEENS5_IJNS4_10UnderscoreES10_S10_EEEEENS4_13SM90_TMA_LOADENS4_14ComposedLayoutINS4_7SwizzleILi2ELi4ELi3EEENS4_18smem_ptr_flag_bitsILi16EEENSU_INS5_IJNSA_ILi8EEESH_EEENS5_IJSH_SB_EEEEEEEvNS4_8identityES13_S1D_vS1E_EENS_8epilogue10collective6detail29Sm90TmaWarpSpecializedAdapterINS1H_15DefaultEpilogueISJ_SK_SK_NS1G_6thread17LinearCombinationISJ_Li1EffLNS1L_9ScaleType4KindE0ELNS_15FloatRoundStyleE2ESJ_EENS1_15EpilogueDefaultEEEEEvvEEEEvNT_6ParamsE --------------------------
	.section	.nv.constant0._ZN7cutlass13device_kernelINS_4gemm6kernel13GemmUniversalIN4cute5tupleIJiiiiEEENS1_10collective13CollectiveMmaINS1_34MainloopSm90TmaGmmaWarpSpecializedILi18ENS5_IJNS4_1CILi1EEESB_SB_EEENS1_35KernelTmaWarpSpecializedCooperativeEEENS5_IJNSA_ILi128EEENSA_ILi64EEENSA_ILi32EEEEEENS_6half_tENS5_IJlSB_lEEESJ_SK_NS4_8TiledMMAINS4_8MMA_AtomIJNS4_4SM904GMMA25MMA_64x64x16_F32F16F16_SSILNSO_5MajorE0ELSQ_0ELNSO_7ScaleInE1ELSR_1EEEEEENS4_6LayoutINS5_IJNSA_ILi2EEESB_SB_EEENS5_IJSB_NSA_ILi0EEESX_EEEEENS5_IJNS4_10UnderscoreES10_S10_EEEEENS4_13SM90_TMA_LOADENS4_14ComposedLayoutINS4_7SwizzleILi2ELi4ELi3EEENS4_18smem_ptr_flag_bitsILi16EEENSU_INS5_IJNSA_ILi8EEESH_EEENS5_IJSH_SB_EEEEEEEvNS4_8identityES13_S1D_vS1E_EENS_8epilogue10collective6detail29Sm90TmaWarpSpecializedAdapterINS1H_15DefaultEpilogueISJ_SK_SK_NS1G_6thread17LinearCombinationISJ_Li1EffLNS1L_9ScaleType4KindE0ELNS_15FloatRoundStyleE2ESJ_EENS1_15EpilogueDefaultEEEEEvvEEEEvNT_6ParamsE,"a",@progbits
	.sectionflags	@""
	.align	4
.nv.constant0._ZN7cutlass13device_kernelINS_4gemm6kernel13GemmUniversalIN4cute5tupleIJiiiiEEENS1_10collective13CollectiveMmaINS1_34MainloopSm90TmaGmmaWarpSpecializedILi18ENS5_IJNS4_1CILi1EEESB_SB_EEENS1_35KernelTmaWarpSpecializedCooperativeEEENS5_IJNSA_ILi128EEENSA_ILi64EEENSA_ILi32EEEEEENS_6half_tENS5_IJlSB_lEEESJ_SK_NS4_8TiledMMAINS4_8MMA_AtomIJNS4_4SM904GMMA25MMA_64x64x16_F32F16F16_SSILNSO_5MajorE0ELSQ_0ELNSO_7ScaleInE1ELSR_1EEEEEENS4_6LayoutINS5_IJNSA_ILi2EEESB_SB_EEENS5_IJSB_NSA_ILi0EEESX_EEEEENS5_IJNS4_10UnderscoreES10_S10_EEEEENS4_13SM90_TMA_LOADENS4_14ComposedLayoutINS4_7SwizzleILi2ELi4ELi3EEENS4_18smem_ptr_flag_bitsILi16EEENSU_INS5_IJNSA_ILi8EEESH_EEENS5_IJSH_SB_EEEEEEEvNS4_8identityES13_S1D_vS1E_EENS_8epilogue10collective6detail29Sm90TmaWarpSpecializedAdapterINS1H_15DefaultEpilogueISJ_SK_SK_NS1G_6thread17LinearCombinationISJ_Li1EffLNS1L_9ScaleType4KindE0ELNS_15FloatRoundStyleE2ESJ_EENS1_15EpilogueDefaultEEEEEvvEEEEvNT_6ParamsE:
	.zero		1664


//--------------------- SYMBOLS --------------------------

	.type		.nv.reservedSmem.offset0,@object
	.size		.nv.reservedSmem.offset0,0x4
	.type		__assertfail,@function
